	.target	sm_80

	.elftype	@"ET_EXEC"


//--------------------- .note.nv.tkinfo           --------------------------
	.section	.note.nv.tkinfo,"",@"SHT_NOTE"
	.sectionflags	@"SHF_NOTE_NV_TKINFO"
	.tkinfo
        /*0018*/ 	.word	0x00000002
        /*0030*/ 	.string	""
        /*0030*/ 	.string	"ptxas"
        /*0030*/ 	.string	"Cuda compilation tools, release 13.0, V13.0.88"
        /*0030*/ 	.string	"Build cuda_13.0.r13.0/compiler.36424714_0"
        /*0030*/ 	.string	"-v  -suppress-debug-info  -lineinfo  -arch sm_80 "



//--------------------- .note.nv.cuinfo           --------------------------
	.section	.note.nv.cuinfo,"",@"SHT_NOTE"
	.sectionflags	@"SHF_NOTE_NV_CUINFO"
        /*0018*/ 	.short	0x0002
        /*001a*/ 	.short	0x0050
        /*001c*/ 	.short	0x0082
	.zero		2


//--------------------- .nv.info                  --------------------------
	.section	.nv.info,"",@"SHT_CUDA_INFO"
	.align	4


	//----- nvinfo : EIATTR_REGCOUNT
	.align		4
        /*0000*/ 	.byte	0x04, 0x2f
        /*0002*/ 	.short	(.L_1 - .L_0)
	.align		4
.L_0:
        /*0004*/ 	.word	index@(matmul_kernel)
        /*0008*/ 	.word	0x000000ff


	//----- nvinfo : EIATTR_FRAME_SIZE
	.align		4
.L_1:
        /*000c*/ 	.byte	0x04, 0x11
        /*000e*/ 	.short	(.L_3 - .L_2)
	.align		4
.L_2:
        /*0010*/ 	.word	index@(matmul_kernel)
        /*0014*/ 	.word	0x000001b8


	//----- nvinfo : EIATTR_MIN_STACK_SIZE
	.align		4
.L_3:
        /*0018*/ 	.byte	0x04, 0x12
        /*001a*/ 	.short	(.L_5 - .L_4)
	.align		4
.L_4:
        /*001c*/ 	.word	index@(matmul_kernel)
        /*0020*/ 	.word	0x000001b8
.L_5:


//--------------------- .nv.info.matmul_kernel    --------------------------
	.section	.nv.info.matmul_kernel,"",@"SHT_CUDA_INFO"
	.sectionflags	@""
	.align	4


	//----- nvinfo : EIATTR_CUDA_API_VERSION
	.align		4
        /*0000*/ 	.byte	0x04, 0x37
        /*0002*/ 	.short	(.L_7 - .L_6)
.L_6:
        /*0004*/ 	.word	0x00000082


	//----- nvinfo : EIATTR_SW2861232_WAR
	.align		4
.L_7:
        /*0008*/ 	.byte	0x01, 0x35
	.zero		2


	//----- nvinfo : EIATTR_PARAM_CBANK
	.align		4
        /*000c*/ 	.byte	0x04, 0x0a
        /*000e*/ 	.short	(.L_9 - .L_8)
	.align		4
.L_8:
        /*0010*/ 	.word	index@(.nv.constant0.matmul_kernel)
        /*0014*/ 	.short	0x0160
        /*0016*/ 	.short	0x0050


	//----- nvinfo : EIATTR_CBANK_PARAM_SIZE
	.align		4
.L_9:
        /*0018*/ 	.byte	0x03, 0x19
        /*001a*/ 	.short	0x0050


	//----- nvinfo : EIATTR_KPARAM_INFO
	.align		4
        /*001c*/ 	.byte	0x04, 0x17
        /*001e*/ 	.short	(.L_11 - .L_10)
.L_10:
        /*0020*/ 	.word	0x00000000
        /*0024*/ 	.short	0x000d
        /*0026*/ 	.short	0x0048
        /*0028*/ 	.byte	0x00, 0xf4, 0x21, 0x00


	//----- nvinfo : EIATTR_KPARAM_INFO
	.align		4
.L_11:
        /*002c*/ 	.byte	0x04, 0x17
        /*002e*/ 	.short	(.L_13 - .L_12)
.L_12:
        /*0030*/ 	.word	0x00000000
        /*0034*/ 	.short	0x000c
        /*0036*/ 	.short	0x0040
        /*0038*/ 	.byte	0x00, 0xf4, 0x21, 0x00


	//----- nvinfo : EIATTR_KPARAM_INFO
	.align		4
.L_13:
        /*003c*/ 	.byte	0x04, 0x17
        /*003e*/ 	.short	(.L_15 - .L_14)
.L_14:
        /*0040*/ 	.word	0x00000000
        /*0044*/ 	.short	0x000b
        /*0046*/ 	.short	0x0038
        /*0048*/ 	.byte	0x00, 0xf0, 0x11, 0x00


	//----- nvinfo : EIATTR_KPARAM_INFO
	.align		4
.L_15:
        /*004c*/ 	.byte	0x04, 0x17
        /*004e*/ 	.short	(.L_17 - .L_16)
.L_16:
        /*0050*/ 	.word	0x00000000
        /*0054*/ 	.short	0x000a
        /*0056*/ 	.short	0x0034
        /*0058*/ 	.byte	0x00, 0xf0, 0x11, 0x00


	//----- nvinfo : EIATTR_KPARAM_INFO
	.align		4
.L_17:
        /*005c*/ 	.byte	0x04, 0x17
        /*005e*/ 	.short	(.L_19 - .L_18)
.L_18:
        /*0060*/ 	.word	0x00000000
        /*0064*/ 	.short	0x0009
        /*0066*/ 	.short	0x0030
        /*0068*/ 	.byte	0x00, 0xf0, 0x11, 0x00


	//----- nvinfo : EIATTR_KPARAM_INFO
	.align		4
.L_19:
        /*006c*/ 	.byte	0x04, 0x17
        /*006e*/ 	.short	(.L_21 - .L_20)
.L_20:
        /*0070*/ 	.word	0x00000000
        /*0074*/ 	.short	0x0008
        /*0076*/ 	.short	0x002c
        /*0078*/ 	.byte	0x00, 0xf0, 0x11, 0x00


	//----- nvinfo : EIATTR_KPARAM_INFO
	.align		4
.L_21:
        /*007c*/ 	.byte	0x04, 0x17
        /*007e*/ 	.short	(.L_23 - .L_22)
.L_22:
        /*0080*/ 	.word	0x00000000
        /*0084*/ 	.short	0x0007
        /*0086*/ 	.short	0x0028
        /*0088*/ 	.byte	0x00, 0xf0, 0x11, 0x00


	//----- nvinfo : EIATTR_KPARAM_INFO
	.align		4
.L_23:
        /*008c*/ 	.byte	0x04, 0x17
        /*008e*/ 	.short	(.L_25 - .L_24)
.L_24:
        /*0090*/ 	.word	0x00000000
        /*0094*/ 	.short	0x0006
        /*0096*/ 	.short	0x0024
        /*0098*/ 	.byte	0x00, 0xf0, 0x11, 0x00


	//----- nvinfo : EIATTR_KPARAM_INFO
	.align		4
.L_25:
        /*009c*/ 	.byte	0x04, 0x17
        /*009e*/ 	.short	(.L_27 - .L_26)
.L_26:
        /*00a0*/ 	.word	0x00000000
        /*00a4*/ 	.short	0x0005
        /*00a6*/ 	.short	0x0020
        /*00a8*/ 	.byte	0x00, 0xf0, 0x11, 0x00


	//----- nvinfo : EIATTR_KPARAM_INFO
	.align		4
.L_27:
        /*00ac*/ 	.byte	0x04, 0x17
        /*00ae*/ 	.short	(.L_29 - .L_28)
.L_28:
        /*00b0*/ 	.word	0x00000000
        /*00b4*/ 	.short	0x0004
        /*00b6*/ 	.short	0x001c
        /*00b8*/ 	.byte	0x00, 0xf0, 0x11, 0x00


	//----- nvinfo : EIATTR_KPARAM_INFO
	.align		4
.L_29:
        /*00bc*/ 	.byte	0x04, 0x17
        /*00be*/ 	.short	(.L_31 - .L_30)
.L_30:
        /*00c0*/ 	.word	0x00000000
        /*00c4*/ 	.short	0x0003
        /*00c6*/ 	.short	0x0018
        /*00c8*/ 	.byte	0x00, 0xf0, 0x11, 0x00


	//----- nvinfo : EIATTR_KPARAM_INFO
	.align		4
.L_31:
        /*00cc*/ 	.byte	0x04, 0x17
        /*00ce*/ 	.short	(.L_33 - .L_32)
.L_32:
        /*00d0*/ 	.word	0x00000000
        /*00d4*/ 	.short	0x0002
        /*00d6*/ 	.short	0x0010
        /*00d8*/ 	.byte	0x00, 0xf4, 0x21, 0x00


	//----- nvinfo : EIATTR_KPARAM_INFO
	.align		4
.L_33:
        /*00dc*/ 	.byte	0x04, 0x17
        /*00de*/ 	.short	(.L_35 - .L_34)
.L_34:
        /*00e0*/ 	.word	0x00000000
        /*00e4*/ 	.short	0x0001
        /*00e6*/ 	.short	0x0008
        /*00e8*/ 	.byte	0x00, 0xf4, 0x21, 0x00


	//----- nvinfo : EIATTR_KPARAM_INFO
	.align		4
.L_35:
        /*00ec*/ 	.byte	0x04, 0x17
        /*00ee*/ 	.short	(.L_37 - .L_36)
.L_36:
        /*00f0*/ 	.word	0x00000000
        /*00f4*/ 	.short	0x0000
        /*00f6*/ 	.short	0x0000
        /*00f8*/ 	.byte	0x00, 0xf4, 0x21, 0x00


	//----- nvinfo : EIATTR_MAXREG_COUNT
	.align		4
.L_37:
        /*00fc*/ 	.byte	0x03, 0x1b
        /*00fe*/ 	.short	0x00ff


	//----- nvinfo : EIATTR_NUM_BARRIERS
	.align		4
        /*0100*/ 	.byte	0x02, 0x4c
        /*0102*/ 	.byte	0x01
	.zero		1


	//----- nvinfo : EIATTR_ANNOTATIONS
	.align		4
        /*0104*/ 	.byte	0x04, 0x55
        /*0106*/ 	.short	(.L_39 - .L_38)


	//   ....[0]....
.L_38:
        /*0108*/ 	.word	0x00000001
        /*010c*/ 	.byte	0x20, 0x07, 0x00, 0x00, 0x01, 0x00, 0x00, 0x00, 0x80, 0x3b, 0x00, 0x00, 0x01, 0x00, 0x00, 0x00
        /* <DEDUP_REMOVED lines=140> */
        /*09dc*/ 	.byte	0x50, 0x97, 0x00, 0x00, 0x01, 0x00, 0x00, 0x00, 0x60, 0x9d, 0x00, 0x00


	//----- nvinfo : EIATTR_MERCURY_ISA_VERSION
	.align		4
.L_39:
        /*09e8*/ 	.byte	0x03, 0x5f
        /*09ea*/ 	.short	0x0000


	//----- nvinfo : EIATTR_EXIT_INSTR_OFFSETS
	.align		4
        /*09ec*/ 	.byte	0x04, 0x1c
        /*09ee*/ 	.short	(.L_41 - .L_40)


	//   ....[0]....
.L_40:
        /*09f0*/ 	.word	0x0000d4e0


	//   ....[1]....
        /*09f4*/ 	.word	0x0000d510


	//----- nvinfo : EIATTR_REQNTID
	.align		4
.L_41:
        /*09f8*/ 	.byte	0x04, 0x10
        /*09fa*/ 	.short	(.L_43 - .L_42)
.L_42:
        /*09fc*/ 	.word	0x00000080
        /*0a00*/ 	.word	0x00000001
        /*0a04*/ 	.word	0x00000001
.L_43:


//--------------------- .nv.callgraph             --------------------------
	.section	.nv.callgraph,"",@"SHT_CUDA_CALLGRAPH"
	.align	4
	.sectionentsize	8
	.align		4
        /*0000*/ 	.word	0x00000000
	.align		4
        /*0004*/ 	.word	0xffffffff
	.align		4
        /*0008*/ 	.word	0x00000000
	.align		4
        /*000c*/ 	.word	0xfffffffe
	.align		4
        /*0010*/ 	.word	0x00000000
	.align		4
        /*0014*/ 	.word	0xfffffffd
	.align		4
        /*0018*/ 	.word	0x00000000
	.align		4
        /*001c*/ 	.word	0xfffffffc


//--------------------- .nv.rel.action            --------------------------
	.section	.nv.rel.action,"",@"SHT_CUDA_RELOCINFO"
	.align	8
	.sectionentsize	8
        /*0000*/ 	.byte	0x73, 0x00, 0x00, 0x00, 0x00, 0x00, 0x00, 0x00, 0x00, 0x00, 0x00, 0x11, 0x25, 0x00, 0x05, 0x36


//--------------------- .nv.constant0.matmul_kernel --------------------------
	.section	.nv.constant0.matmul_kernel,"a",@progbits
	.sectionflags	@""
	.align	4
.nv.constant0.matmul_kernel:
	.zero		432


//--------------------- .text.matmul_kernel       --------------------------
	.section	.text.matmul_kernel,"ax",@progbits
	.sectioninfo	@"SHI_REGISTERS=255"
	.align	128
        .global         matmul_kernel
        .type           matmul_kernel,@function
        .size           matmul_kernel,(.L_x_4 - matmul_kernel)
        .other          matmul_kernel,@"STO_CUDA_ENTRY STV_DEFAULT"
matmul_kernel:
.text.matmul_kernel:
[----:B------:R-:W-:-:S03]  /*0000*/  IMAD.MOV.U32 R1, RZ, RZ, c[0x0][0x28] ;  /* 0x00000a00ff017624 */ /* 0x000fc600078e00ff */
[----:B------:R-:W-:Y:S01]  /*0010*/  IMAD.MOV.U32 R0, RZ, RZ, c[0x0][0x17c] ;  /* 0x00005f00ff007624 */ /* 0x000fe200078e00ff */
[----:B------:R-:W0:Y:S01]  /*0020*/  S2R R5, SR_CTAID.X ;  /* 0x0000000000057919 */ /* 0x000e220000002500 */
[----:B------:R-:W-:Y:S01]  /*0030*/  IADD3 R1, R1, -0x1b8, RZ ;  /* 0xfffffe4801017810 */ /* 0x000fe20007ffe0ff */
[----:B------:R-:W-:Y:S01]  /*0040*/  IMAD.MOV.U32 R186, RZ, RZ, c[0x0][0x180] ;  /* 0x00006000ffba7624 */ /* 0x000fe200078e00ff */
[----:B------:R-:W-:Y:S01]  /*0050*/  ULDC.64 UR6, c[0x0][0x118] ;  /* 0x0000460000067ab9 */ /* 0x000fe20000000a00 */
[----:B------:R-:W-:Y:S01]  /*0060*/  IADD3 R0, R0, 0xff, RZ ;  /* 0x000000ff00007810 */ /* 0x000fe20007ffe0ff */
[----:B------:R-:W1:Y:S01]  /*0070*/  S2R R52, SR_TID.X ;  /* 0x0000000000347919 */ /* 0x000e620000002100 */
[----:B------:R-:W-:Y:S01]  /*0080*/  CS2R R148, SRZ ;  /* 0x0000000000947805 */ /* 0x000fe2000001ff00 */
[----:B------:R-:W-:Y:S01]  /*0090*/  IADD3 R186, R186, 0x1f, RZ ;  /* 0x0000001fbaba7810 */ /* 0x000fe20007ffe0ff */
[----:B------:R-:W-:Y:S01]  /*00a0*/  CS2R R150, SRZ ;  /* 0x0000000000967805 */ /* 0x000fe2000001ff00 */
[----:B------:R-:W-:Y:S01]  /*00b0*/  SHF.R.S32.HI R3, RZ, 0x1f, R0 ;  /* 0x0000001fff037819 */ /* 0x000fe20000011400 */
[----:B------:R-:W-:Y:S01]  /*00c0*/  CS2R R44, SRZ ;  /* 0x00000000002c7805 */ /* 0x000fe2000001ff00 */
[----:B------:R-:W-:Y:S01]  /*00d0*/  CS2R R46, SRZ ;  /* 0x00000000002e7805 */ /* 0x000fe2000001ff00 */
[----:B------:R-:W-:Y:S01]  /*00e0*/  CS2R R48, SRZ ;  /* 0x0000000000307805 */ /* 0x000fe2000001ff00 */
[----:B------:R-:W-:Y:S01]  /*00f0*/  LEA.HI R3, R3, R0, RZ, 0x8 ;  /* 0x0000000003037211 */ /* 0x000fe200078f40ff */
[----:B------:R-:W-:Y:S01]  /*0100*/  CS2R R50, SRZ ;  /* 0x0000000000327805 */ /* 0x000fe2000001ff00 */
[----:B------:R-:W-:Y:S01]  /*0110*/  CS2R R156, SRZ ;  /* 0x00000000009c7805 */ /* 0x000fe2000001ff00 */
[----:B------:R-:W-:Y:S01]  /*0120*/  CS2R R158, SRZ ;  /* 0x00000000009e7805 */ /* 0x000fe2000001ff00 */
[----:B------:R-:W-:Y:S01]  /*0130*/  SHF.R.S32.HI R4, RZ, 0x8, R3 ;  /* 0x00000008ff047819 */ /* 0x000fe20000011403 */
[----:B------:R-:W-:Y:S01]  /*0140*/  CS2R R60, SRZ ;  /* 0x00000000003c7805 */ /* 0x000fe2000001ff00 */
[----:B------:R-:W-:Y:S01]  /*0150*/  CS2R R62, SRZ ;  /* 0x00000000003e7805 */ /* 0x000fe2000001ff00 */
[----:B------:R-:W-:Y:S01]  /*0160*/  CS2R R64, SRZ ;  /* 0x0000000000407805 */ /* 0x000fe2000001ff00 */
[-C--:B------:R-:W-:Y:S01]  /*0170*/  IABS R7, R4.reuse ;  /* 0x0000000400077213 */ /* 0x080fe20000000000 */
[----:B------:R-:W-:Y:S01]  /*0180*/  CS2R R66, SRZ ;  /* 0x0000000000427805 */ /* 0x000fe2000001ff00 */
[----:B------:R-:W-:Y:S01]  /*0190*/  IABS R10, R4 ;  /* 0x00000004000a7213 */ /* 0x000fe20000000000 */
[----:B------:R-:W-:Y:S01]  /*01a0*/  CS2R R76, SRZ ;  /* 0x00000000004c7805 */ /* 0x000fe2000001ff00 */
[----:B------:R-:W2:Y:S01]  /*01b0*/  I2F.RP R0, R7 ;  /* 0x0000000700007306 */ /* 0x000ea20000209400 */
[----:B0-----:R-:W-:Y:S01]  /*01c0*/  IABS R8, R5 ;  /* 0x0000000500087213 */ /* 0x001fe20000000000 */
[----:B------:R-:W-:Y:S01]  /*01d0*/  CS2R R78, SRZ ;  /* 0x00000000004e7805 */ /* 0x000fe2000001ff00 */
[----:B------:R-:W-:Y:S01]  /*01e0*/  CS2R R80, SRZ ;  /* 0x0000000000507805 */ /* 0x000fe2000001ff00 */
[----:B-1----:R-:W-:Y:S01]  /*01f0*/  SHF.R.U32.HI R187, RZ, 0x6, R52 ;  /* 0x00000006ffbb7819 */ /* 0x002fe20000011634 */
[----:B------:R-:W-:Y:S01]  /*0200*/  CS2R R82, SRZ ;  /* 0x0000000000527805 */ /* 0x000fe2000001ff00 */
        /* <DEDUP_REMOVED lines=10> */
[----:B--2---:R-:W0:Y:S01]  /*02b0*/  MUFU.RCP R0, R0 ;  /* 0x0000000000007308 */ /* 0x004e220000001000 */
[----:B------:R-:W-:Y:S01]  /*02c0*/  CS2R R16, SRZ ;  /* 0x0000000000107805 */ /* 0x000fe2000001ff00 */
[----:B------:R-:W-:Y:S01]  /*02d0*/  CS2R R18, SRZ ;  /* 0x0000000000127805 */ /* 0x000fe2000001ff00 */
[----:B------:R-:W-:Y:S01]  /*02e0*/  CS2R R12, SRZ ;  /* 0x00000000000c7805 */ /* 0x000fe2000001ff00 */
[----:B------:R-:W-:Y:S01]  /*02f0*/  CS2R R14, SRZ ;  /* 0x00000000000e7805 */ /* 0x000fe2000001ff00 */
[----:B------:R-:W-:-:S02]  /*0300*/  LOP3.LUT R55, R52, 0x60, RZ, 0xc0, !PT ;  /* 0x0000006034377812 */ /* 0x000fc400078ec0ff */
[----:B------:R-:W-:Y:S02]  /*0310*/  SGXT.U32 R187, R187, 0x1 ;  /* 0x00000001bbbb781a */ /* 0x000fe40000000000 */
[----:B0-----:R-:W-:Y:S01]  /*0320*/  IADD3 R2, R0, 0xffffffe, RZ ;  /* 0x0ffffffe00027810 */ /* 0x001fe20007ffe0ff */
[----:B------:R-:W-:-:S03]  /*0330*/  IMAD.MOV R0, RZ, RZ, -R10 ;  /* 0x000000ffff007224 */ /* 0x000fc600078e0a0a */
[----:B------:R0:W1:Y:S02]  /*0340*/  F2I.FTZ.U32.TRUNC.NTZ R3, R2 ;  /* 0x0000000200037305 */ /* 0x000064000021f000 */
[----:B0-----:R-:W-:Y:S02]  /*0350*/  IMAD.MOV.U32 R2, RZ, RZ, RZ ;  /* 0x000000ffff027224 */ /* 0x001fe400078e00ff */
[----:B-1----:R-:W-:-:S04]  /*0360*/  IMAD.MOV R6, RZ, RZ, -R3 ;  /* 0x000000ffff067224 */ /* 0x002fc800078e0a03 */
[----:B------:R-:W-:Y:S02]  /*0370*/  IMAD R9, R6, R7, RZ ;  /* 0x0000000706097224 */ /* 0x000fe400078e02ff */
[----:B------:R-:W-:Y:S02]  /*0380*/  IMAD.MOV.U32 R6, RZ, RZ, R8 ;  /* 0x000000ffff067224 */ /* 0x000fe400078e0008 */
[----:B------:R-:W-:-:S06]  /*0390*/  IMAD.HI.U32 R3, R3, R9, R2 ;  /* 0x0000000903037227 */ /* 0x000fcc00078e0002 */
[----:B------:R-:W-:-:S04]  /*03a0*/  IMAD.HI.U32 R3, R3, R6, RZ ;  /* 0x0000000603037227 */ /* 0x000fc800078e00ff */
[----:B------:R-:W-:-:S05]  /*03b0*/  IMAD R0, R3, R0, R6 ;  /* 0x0000000003007224 */ /* 0x000fca00078e0206 */
[----:B------:R-:W-:-:S13]  /*03c0*/  ISETP.GT.U32.AND P1, PT, R7, R0, PT ;  /* 0x000000000700720c */ /* 0x000fda0003f24070 */
[----:B------:R-:W-:Y:S01]  /*03d0*/  @!P1 IMAD.IADD R0, R0, 0x1, -R7 ;  /* 0x0000000100009824 */ /* 0x000fe200078e0a07 */
[----:B------:R-:W-:Y:S02]  /*03e0*/  @!P1 IADD3 R3, R3, 0x1, RZ ;  /* 0x0000000103039810 */ /* 0x000fe40007ffe0ff */
[----:B------:R-:W-:Y:S02]  /*03f0*/  ISETP.NE.AND P1, PT, R4, RZ, PT ;  /* 0x000000ff0400720c */ /* 0x000fe40003f25270 */
[----:B------:R-:W-:Y:S02]  /*0400*/  ISETP.GE.U32.AND P0, PT, R0, R7, PT ;  /* 0x000000070000720c */ /* 0x000fe40003f06070 */
[----:B------:R-:W-:-:S04]  /*0410*/  LOP3.LUT R0, R5, R4, RZ, 0x3c, !PT ;  /* 0x0000000405007212 */ /* 0x000fc800078e3cff */
[----:B------:R-:W-:Y:S01]  /*0420*/  ISETP.GE.AND P2, PT, R0, RZ, PT ;  /* 0x000000ff0000720c */ /* 0x000fe20003f46270 */
[----:B------:R-:W-:-:S05]  /*0430*/  IMAD.MOV.U32 R0, RZ, RZ, c[0x0][0x178] ;  /* 0x00005e00ff007624 */ /* 0x000fca00078e00ff */
[----:B------:R-:W-:Y:S02]  /*0440*/  IADD3 R0, R0, 0x3f, RZ ;  /* 0x0000003f00007810 */ /* 0x000fe40007ffe0ff */
[----:B------:R-:W-:-:S05]  /*0450*/  @P0 IADD3 R3, R3, 0x1, RZ ;  /* 0x0000000103030810 */ /* 0x000fca0007ffe0ff */
[----:B------:R-:W-:Y:S01]  /*0460*/  IMAD.MOV.U32 R8, RZ, RZ, R3 ;  /* 0x000000ffff087224 */ /* 0x000fe200078e0003 */
[----:B------:R-:W-:-:S03]  /*0470*/  SHF.R.S32.HI R3, RZ, 0x1f, R0 ;  /* 0x0000001fff037819 */ /* 0x000fc60000011400 */
[----:B------:R-:W-:Y:S01]  /*0480*/  @!P2 IMAD.MOV R8, RZ, RZ, -R8 ;  /* 0x000000ffff08a224 */ /* 0x000fe200078e0a08 */
[----:B------:R-:W-:Y:S02]  /*0490*/  LEA.HI R3, R3, R0, RZ, 0x6 ;  /* 0x0000000003037211 */ /* 0x000fe400078f30ff */
[----:B------:R-:W-:-:S04]  /*04a0*/  @!P1 LOP3.LUT R8, RZ, R4, RZ, 0x33, !PT ;  /* 0x00000004ff089212 */ /* 0x000fc800078e33ff */
[----:B------:R-:W-:Y:S01]  /*04b0*/  LEA.HI.SX32 R3, R3, -R8, 0x1a ;  /* 0x8000000803037211 */ /* 0x000fe200078fd2ff */
[----:B------:R-:W-:-:S03]  /*04c0*/  IMAD.MOV R6, RZ, RZ, -R8 ;  /* 0x000000ffff067224 */ /* 0x000fc600078e0a08 */
[----:B------:R-:W-:Y:S01]  /*04d0*/  IMNMX R9, R3, 0x1, PT ;  /* 0x0000000103097817 */ /* 0x000fe20003800200 */
[----:B------:R-:W-:-:S03]  /*04e0*/  IMAD R6, R4, R6, R5 ;  /* 0x0000000604067224 */ /* 0x000fc600078e0205 */
[-C--:B------:R-:W-:Y:S02]  /*04f0*/  IABS R7, R9.reuse ;  /* 0x0000000900077213 */ /* 0x080fe40000000000 */
[----:B------:R-:W-:Y:S02]  /*0500*/  IABS R11, R9 ;  /* 0x00000009000b7213 */ /* 0x000fe40000000000 */
[----:B------:R-:W0:Y:S08]  /*0510*/  I2F.RP R0, R7 ;  /* 0x0000000700007306 */ /* 0x000e300000209400 */
[----:B0-----:R-:W0:Y:S02]  /*0520*/  MUFU.RCP R0, R0 ;  /* 0x0000000000007308 */ /* 0x001e240000001000 */
[----:B0-----:R-:W-:Y:S01]  /*0530*/  IADD3 R2, R0, 0xffffffe, RZ ;  /* 0x0ffffffe00027810 */ /* 0x001fe20007ffe0ff */
[----:B------:R-:W-:-:S05]  /*0540*/  IMAD.MOV R0, RZ, RZ, -R11 ;  /* 0x000000ffff007224 */ /* 0x000fca00078e0a0b */
[----:B------:R0:W1:Y:S02]  /*0550*/  F2I.FTZ.U32.TRUNC.NTZ R3, R2 ;  /* 0x0000000200037305 */ /* 0x000064000021f000 */
[----:B0-----:R-:W-:Y:S02]  /*0560*/  IMAD.MOV.U32 R2, RZ, RZ, RZ ;  /* 0x000000ffff027224 */ /* 0x001fe400078e00ff */
[----:B-1----:R-:W-:-:S04]  /*0570*/  IMAD.MOV R10, RZ, RZ, -R3 ;  /* 0x000000ffff0a7224 */ /* 0x002fc800078e0a03 */
[----:B------:R-:W-:Y:S01]  /*0580*/  IMAD.MOV.U32 R4, RZ, RZ, R10 ;  /* 0x000000ffff047224 */ /* 0x000fe200078e000a */
[----:B------:R-:W-:-:S03]  /*0590*/  IABS R10, R6 ;  /* 0x00000006000a7213 */ /* 0x000fc60000000000 */
[----:B------:R-:W-:Y:S02]  /*05a0*/  IMAD R5, R4, R7, RZ ;  /* 0x0000000704057224 */ /* 0x000fe400078e02ff */
[----:B------:R-:W-:Y:S02]  /*05b0*/  IMAD.MOV.U32 R4, RZ, RZ, R10 ;  /* 0x000000ffff047224 */ /* 0x000fe400078e000a */
[----:B------:R-:W-:Y:S01]  /*05c0*/  IMAD.HI.U32 R3, R3, R5, R2 ;  /* 0x0000000503037227 */ /* 0x000fe200078e0002 */
[----:B------:R-:W-:-:S05]  /*05d0*/  CS2R R10, SRZ ;  /* 0x00000000000a7805 */ /* 0x000fca000001ff00 */
        /* <DEDUP_REMOVED lines=8> */
[----:B------:R-:W-:-:S07]  /*0660*/  ISETP.GE.AND P2, PT, R0, RZ, PT ;  /* 0x000000ff0000720c */ /* 0x000fce0003f46270 */
[----:B------:R-:W-:Y:S02]  /*0670*/  @P0 IADD3 R3, R3, 0x1, RZ ;  /* 0x0000000103030810 */ /* 0x000fe40007ffe0ff */
[----:B------:R-:W-:-:S04]  /*0680*/  ISETP.GE.AND P0, PT, R186, 0x20, PT ;  /* 0x00000020ba00780c */ /* 0x000fc80003f06270 */
[----:B------:R-:W-:Y:S01]  /*0690*/  @!P2 IMAD.MOV R3, RZ, RZ, -R3 ;  /* 0x000000ffff03a224 */ /* 0x000fe200078e0a03 */
[----:B------:R-:W-:-:S05]  /*06a0*/  @!P1 LOP3.LUT R3, RZ, R9, RZ, 0x33, !PT ;  /* 0x00000009ff039212 */ /* 0x000fca00078e33ff */
[----:B------:R-:W-:-:S04]  /*06b0*/  IMAD.MOV R0, RZ, RZ, -R3 ;  /* 0x000000ffff007224 */ /* 0x000fc800078e0a03 */
[----:B------:R-:W-:Y:S02]  /*06c0*/  IMAD R0, R9, R0, R6 ;  /* 0x0000000009007224 */ /* 0x000fe400078e0206 */
[----:B------:R-:W-:Y:S02]  /*06d0*/  IMAD.SHL.U32 R6, R3, 0x100, RZ ;  /* 0x0000010003067824 */ /* 0x000fe400078e00ff */
[----:B------:R-:W-:Y:S01]  /*06e0*/  IMAD.IADD R5, R8, 0x1, R0 ;  /* 0x0000000108057824 */ /* 0x000fe200078e0200 */
[----:B------:R-:W-:Y:S01]  /*06f0*/  LOP3.LUT R0, R52, 0x3f, RZ, 0xc0, !PT ;  /* 0x0000003f34007812 */ /* 0x000fe200078ec0ff */
[----:B------:R-:W-:-:S04]  /*0700*/  CS2R R8, SRZ ;  /* 0x0000000000087805 */ /* 0x000fc8000001ff00 */
[----:B------:R-:W-:-:S05]  /*0710*/  IMAD R54, R5, 0x40, R0 ;  /* 0x0000004005367824 */ /* 0x000fca00078e0200 */
[----:B------:R0:W-:Y:S01]  /*0720*/  STL [R1+0xfc], R54 ;  /* 0x0000fc3601007387 */ /* 0x0001e20000100800 */
[----:B------:R-:W-:Y:S05]  /*0730*/  @!P0 BRA `(.L_x_0) ;  /* 0x0000962000008947 */ /* 0x000fea0003800000 */
[----:B------:R-:W-:Y:S01]  /*0740*/  IABS R2, c[0x0][0x17c] ;  /* 0x00005f0000027a13 */ /* 0x000fe20000000000 */
[----:B------:R-:W-:Y:S01]  /*0750*/  IMAD.MOV.U32 R4, RZ, RZ, RZ ;  /* 0x000000ffff047224 */ /* 0x000fe200078e00ff */
[----:B------:R-:W-:Y:S01]  /*0760*/  LEA.HI R3, R55, R6, RZ, 0x1b ;  /* 0x0000000637037211 */ /* 0x000fe200078fd8ff */
[----:B------:R-:W-:Y:S01]  /*0770*/  IMAD.SHL.U32 R185, R52, 0x40, RZ ;  /* 0x0000004034b97824 */ /* 0x000fe200078e00ff */
[----:B------:R-:W1:Y:S01]  /*0780*/  I2F.RP R8, R2 ;  /* 0x0000000200087306 */ /* 0x000e620000209400 */
[----:B------:R-:W-:Y:S01]  /*0790*/  IABS R53, c[0x0][0x178] ;  /* 0x00005e0000357a13 */ /* 0x000fe20000000000 */
[----:B------:R-:W-:Y:S01]  /*07a0*/  IMAD.SHL.U32 R0, R0, 0x2, RZ ;  /* 0x0000000200007824 */ /* 0x000fe200078e00ff */
[C---:B------:R-:W-:Y:S01]  /*07b0*/  IADD3 R9, R3.reuse, 0xf8, RZ ;  /* 0x000000f803097810 */ /* 0x040fe20007ffe0ff */
[----:B------:R-:W-:Y:S01]  /*07c0*/  IMAD.MOV.U32 R184, RZ, RZ, c[0x0][0x18c] ;  /* 0x00006300ffb87624 */ /* 0x000fe200078e00ff */
[C---:B------:R-:W-:Y:S01]  /*07d0*/  IADD3 R7, R3.reuse, 0xfc, RZ ;  /* 0x000000fc03077810 */ /* 0x040fe20007ffe0ff */
[----:B------:R-:W-:Y:S01]  /*07e0*/  CS2R R152, SRZ ;  /* 0x0000000000987805 */ /* 0x000fe2000001ff00 */
[----:B------:R-:W-:Y:S01]  /*07f0*/  IABS R59, R9 ;  /* 0x00000009003b7213 */ /* 0x000fe20000000000 */
[----:B------:R-:W-:Y:S01]  /*0800*/  CS2R R154, SRZ ;  /* 0x00000000009a7805 */ /* 0x000fe2000001ff00 */
[----:B------:R-:W-:Y:S01]  /*0810*/  IABS R10, R7 ;  /* 0x00000007000a7213 */ /* 0x000fe20000000000 */
[----:B------:R-:W-:Y:S01]  /*0820*/  CS2R R148, SRZ ;  /* 0x0000000000947805 */ /* 0x000fe2000001ff00 */
[C---:B------:R-:W-:Y:S01]  /*0830*/  IADD3 R12, R3.reuse, 0xf4, RZ ;  /* 0x000000f4030c7810 */ /* 0x040fe20007ffe0ff */
[----:B------:R-:W-:Y:S01]  /*0840*/  CS2R R150, SRZ ;  /* 0x0000000000967805 */ /* 0x000fe2000001ff00 */
[C---:B------:R-:W-:Y:S01]  /*0850*/  IADD3 R13, R3.reuse, 0xf0, RZ ;  /* 0x000000f0030d7810 */ /* 0x040fe20007ffe0ff */
[----:B------:R-:W-:Y:S01]  /*0860*/  CS2R R144, SRZ ;  /* 0x0000000000907805 */ /* 0x000fe2000001ff00 */
[----:B------:R-:W-:Y:S01]  /*0870*/  IABS R189, R12 ;  /* 0x0000000c00bd7213 */ /* 0x000fe20000000000 */
[----:B-1----:R-:W1:Y:S01]  /*0880*/  MUFU.RCP R8, R8 ;  /* 0x0000000800087308 */ /* 0x002e620000001000 */
[----:B------:R-:W-:Y:S01]  /*0890*/  IADD3 R14, R3, 0xec, RZ ;  /* 0x000000ec030e7810 */ /* 0x000fe20007ffe0ff */
[----:B------:R-:W-:Y:S01]  /*08a0*/  CS2R R146, SRZ ;  /* 0x0000000000927805 */ /* 0x000fe2000001ff00 */
[----:B------:R-:W-:Y:S01]  /*08b0*/  IABS R191, R13 ;  /* 0x0000000d00bf7213 */ /* 0x000fe20000000000 */
[----:B------:R-:W-:Y:S01]  /*08c0*/  CS2R R176, SRZ ;  /* 0x0000000000b07805 */ /* 0x000fe2000001ff00 */
[----:B------:R-:W-:Y:S01]  /*08d0*/  ISETP.GE.AND P4, PT, R9, RZ, PT ;  /* 0x000000ff0900720c */ /* 0x000fe20003f86270 */
[----:B------:R-:W-:Y:S01]  /*08e0*/  CS2R R178, SRZ ;  /* 0x0000000000b27805 */ /* 0x000fe2000001ff00 */
[C---:B------:R-:W-:Y:S01]  /*08f0*/  IADD3 R15, R3.reuse, 0xb8, RZ ;  /* 0x000000b8030f7810 */ /* 0x040fe20007ffe0ff */
        /* <DEDUP_REMOVED lines=9> */
[----:B-1----:R-:W-:Y:S01]  /*0990*/  IADD3 R5, R8, 0xffffffe, RZ ;  /* 0x0ffffffe08057810 */ /* 0x002fe20007ffe0ff */
[----:B------:R-:W-:Y:S01]  /*09a0*/  CS2R R138, SRZ ;  /* 0x00000000008a7805 */ /* 0x000fe2000001ff00 */
[----:B------:R-:W-:Y:S01]  /*09b0*/  IABS R29, R26 ;  /* 0x0000001a001d7213 */ /* 0x000fe20000000000 */
[----:B------:R-:W-:Y:S01]  /*09c0*/  CS2R R132, SRZ ;  /* 0x0000000000847805 */ /* 0x000fe2000001ff00 */
[----:B------:R-:W-:Y:S01]  /*09d0*/  IABS R33, R32 ;  /* 0x0000002000217213 */ /* 0x000fe20000000000 */
[----:B------:R-:W-:Y:S01]  /*09e0*/  CS2R R134, SRZ ;  /* 0x0000000000867805 */ /* 0x000fe2000001ff00 */
[----:B------:R-:W1:Y:S01]  /*09f0*/  F2I.FTZ.U32.TRUNC.NTZ R5, R5 ;  /* 0x0000000500057305 */ /* 0x000e62000021f000 */
[C---:B------:R-:W-:Y:S01]  /*0a00*/  IADD3 R30, R3.reuse, 0x2c, RZ ;  /* 0x0000002c031e7810 */ /* 0x040fe20007ffe0ff */
[----:B------:R-:W-:Y:S01]  /*0a10*/  CS2R R60, SRZ ;  /* 0x00000000003c7805 */ /* 0x000fe2000001ff00 */
[C---:B------:R-:W-:Y:S01]  /*0a20*/  IADD3 R34, R3.reuse, 0x24, RZ ;  /* 0x0000002403227810 */ /* 0x040fe20007ffe0ff */
[----:B------:R-:W-:Y:S01]  /*0a30*/  CS2R R62, SRZ ;  /* 0x00000000003e7805 */ /* 0x000fe2000001ff00 */
[C---:B------:R-:W-:Y:S01]  /*0a40*/  IADD3 R36, R3.reuse, 0x20, RZ ;  /* 0x0000002003247810 */ /* 0x040fe20007ffe0ff */
        /* <DEDUP_REMOVED lines=8> */
[----:B------:R-:W-:Y:S01]  /*0ad0*/  CS2R R164, SRZ ;  /* 0x0000000000a47805 */ /* 0x000fe2000001ff00 */
[----:B------:R-:W-:Y:S01]  /*0ae0*/  IABS R37, R38 ;  /* 0x0000002600257213 */ /* 0x000fe20000000000 */
[--C-:B-1----:R-:W-:Y:S01]  /*0af0*/  IMAD.MOV R11, RZ, RZ, -R5.reuse ;  /* 0x000000ffff0b7224 */ /* 0x102fe200078e0a05 */
[C---:B------:R-:W-:Y:S01]  /*0b00*/  IADD3 R40, R3.reuse, 0x18, RZ ;  /* 0x0000001803287810 */ /* 0x040fe20007ffe0ff */
[----:B------:R-:W-:Y:S01]  /*0b10*/  CS2R R166, SRZ ;  /* 0x0000000000a67805 */ /* 0x000fe2000001ff00 */
[----:B------:R-:W-:Y:S01]  /*0b20*/  IADD3 R42, R3, 0x14, RZ ;  /* 0x00000014032a7810 */ /* 0x000fe20007ffe0ff */
[----:B------:R-:W-:Y:S01]  /*0b30*/  IMAD R11, R11, R2, RZ ;  /* 0x000000020b0b7224 */ /* 0x000fe200078e02ff */
[----:B------:R-:W-:Y:S01]  /*0b40*/  IABS R39, R40 ;  /* 0x0000002800277213 */ /* 0x000fe20000000000 */
[----:B------:R-:W-:Y:S01]  /*0b50*/  CS2R R128, SRZ ;  /* 0x0000000000807805 */ /* 0x000fe2000001ff00 */
[----:B------:R-:W-:Y:S01]  /*0b60*/  IABS R41, R42 ;  /* 0x0000002a00297213 */ /* 0x000fe20000000000 */
[----:B------:R-:W-:Y:S01]  /*0b70*/  IMAD.HI.U32 R4, R5, R11, R4 ;  /* 0x0000000b05047227 */ /* 0x000fe200078e0004 */
[C---:B------:R-:W-:Y:S01]  /*0b80*/  IADD3 R50, R3.reuse, 0x4, RZ ;  /* 0x0000000403327810 */ /* 0x040fe20007ffe0ff */
[----:B------:R-:W-:Y:S01]  /*0b90*/  CS2R R130, SRZ ;  /* 0x0000000000827805 */ /* 0x000fe2000001ff00 */
[C---:B------:R-:W-:Y:S01]  /*0ba0*/  IADD3 R46, R3.reuse, 0xc, RZ ;  /* 0x0000000c032e7810 */ /* 0x040fe20007ffe0ff */
[----:B------:R-:W-:Y:S01]  /*0bb0*/  IMAD.MOV.U32 R11, RZ, RZ, R10 ;  /* 0x000000ffff0b7224 */ /* 0x000fe200078e000a */
[----:B------:R-:W-:Y:S01]  /*0bc0*/  IABS R49, R50 ;  /* 0x0000003200317213 */ /* 0x000fe20000000000 */
[C---:B------:R-:W-:Y:S01]  /*0bd0*/  IMAD.HI.U32 R8, R4.reuse, R59, RZ ;  /* 0x0000003b04087227 */ /* 0x040fe200078e00ff */
[----:B------:R-:W-:Y:S01]  /*0be0*/  IABS R45, R46 ;  /* 0x0000002e002d7213 */ /* 0x000fe20000000000 */
[----:B------:R-:W-:Y:S01]  /*0bf0*/  CS2R R124, SRZ ;  /* 0x00000000007c7805 */ /* 0x000fe2000001ff00 */
[----:B------:R-:W-:Y:S01]  /*0c00*/  IADD3 R48, R3, 0x8, RZ ;  /* 0x0000000803307810 */ /* 0x000fe20007ffe0ff */
[----:B------:R-:W-:Y:S01]  /*0c10*/  IMAD.MOV R8, RZ, RZ, -R8 ;  /* 0x000000ffff087224 */ /* 0x000fe200078e0a08 */
[----:B------:R-:W-:Y:S01]  /*0c20*/  IABS R51, R3 ;  /* 0x0000000300337213 */ /* 0x000fe20000000000 */
[----:B------:R-:W-:Y:S01]  /*0c30*/  IMAD.HI.U32 R5, R4, R11, RZ ;  /* 0x0000000b04057227 */ /* 0x000fe200078e00ff */
[----:B------:R-:W-:Y:S01]  /*0c40*/  IABS R47, R48 ;  /* 0x00000030002f7213 */ /* 0x000fe20000000000 */
[----:B------:R-:W-:Y:S01]  /*0c50*/  CS2R R126, SRZ ;  /* 0x00000000007e7805 */ /* 0x000fe2000001ff00 */
[----:B------:R-:W-:Y:S01]  /*0c60*/  LOP3.LUT R251, RZ, c[0x0][0x17c], RZ, 0x33, !PT ;  /* 0x00005f00fffb7a12 */ /* 0x000fe200078e33ff */
[----:B------:R-:W-:Y:S01]  /*0c70*/  IMAD R59, R2, R8, R59 ;  /* 0x00000008023b7224 */ /* 0x000fe200078e023b */
[C---:B------:R-:W-:Y:S01]  /*0c80*/  LOP3.LUT R100, R187.reuse, 0x1a, RZ, 0xfc, !PT ;  /* 0x0000001abb647812 */ /* 0x040fe200078efcff */
[----:B------:R-:W-:Y:S01]  /*0c90*/  IMAD.MOV R5, RZ, RZ, -R5 ;  /* 0x000000ffff057224 */ /* 0x000fe200078e0a05 */
[C---:B------:R-:W-:Y:S01]  /*0ca0*/  LOP3.LUT R101, R187.reuse, 0x1c, RZ, 0xfc, !PT ;  /* 0x0000001cbb657812 */ /* 0x040fe200078efcff */
[----:B------:R-:W-:Y:S01]  /*0cb0*/  IMAD.HI.U32 R8, R4, R191, RZ ;  /* 0x000000bf04087227 */ /* 0x000fe200078e00ff */
[C---:B------:R-:W-:Y:S01]  /*0cc0*/  ISETP.GT.U32.AND P1, PT, R2.reuse, R59, PT ;  /* 0x0000003b0200720c */ /* 0x040fe20003f24070 */
[----:B------:R-:W-:Y:S01]  /*0cd0*/  CS2R R120, SRZ ;  /* 0x0000000000787805 */ /* 0x000fe2000001ff00 */
[C---:B------:R-:W-:Y:S01]  /*0ce0*/  LOP3.LUT R102, R187.reuse, 0x1e, RZ, 0xfc, !PT ;  /* 0x0000001ebb667812 */ /* 0x040fe200078efcff */
[----:B------:R-:W-:Y:S01]  /*0cf0*/  IMAD R188, R2, R5, R11 ;  /* 0x0000000502bc7224 */ /* 0x000fe200078e020b */
[----:B------:R-:W-:Y:S01]  /*0d00*/  IABS R11, R14 ;  /* 0x0000000e000b7213 */ /* 0x000fe20000000000 */
[----:B------:R-:W-:Y:S01]  /*0d10*/  IMAD.HI.U32 R5, R4, R189, RZ ;  /* 0x000000bd04057227 */ /* 0x000fe200078e00ff */
[C---:B------:R-:W-:Y:S01]  /*0d20*/  LOP3.LUT R97, R187.reuse, 0x14, RZ, 0xfc, !PT ;  /* 0x00000014bb617812 */ /* 0x040fe200078efcff */
[----:B------:R-:W-:Y:S01]  /*0d30*/  CS2R R122, SRZ ;  /* 0x00000000007a7805 */ /* 0x000fe2000001ff00 */
[----:B------:R-:W-:Y:S01]  /*0d40*/  ISETP.GT.U32.AND P0, PT, R2, R188, PT ;  /* 0x000000bc0200720c */ /* 0x000fe20003f04070 */
[----:B------:R-:W-:Y:S01]  /*0d50*/  IMAD.MOV R5, RZ, RZ, -R5 ;  /* 0x000000ffff057224 */ /* 0x000fe200078e0a05 */
[C---:B------:R-:W-:Y:S01]  /*0d60*/  LOP3.LUT R98, R187.reuse, 0x16, RZ, 0xfc, !PT ;  /* 0x00000016bb627812 */ /* 0x040fe200078efcff */
[----:B------:R-:W-:Y:S01]  /*0d70*/  IMAD.HI.U32 R10, R4, R11, RZ ;  /* 0x0000000b040a7227 */ /* 0x000fe200078e00ff */
[C---:B------:R-:W-:Y:S01]  /*0d80*/  LOP3.LUT R99, R187.reuse, 0x18, RZ, 0xfc, !PT ;  /* 0x00000018bb637812 */ /* 0x040fe200078efcff */
[----:B------:R-:W-:Y:S01]  /*0d90*/  CS2R R88, SRZ ;  /* 0x0000000000587805 */ /* 0x000fe2000001ff00 */
[----:B------:R-:W-:Y:S01]  /*0da0*/  LOP3.LUT R94, R187, 0xe, RZ, 0xfc, !PT ;  /* 0x0000000ebb5e7812 */ /* 0x000fe200078efcff */
[----:B------:R-:W-:Y:S01]  /*0db0*/  @!P1 IMAD.IADD R59, R59, 0x1, -R2 ;  /* 0x000000013b3b9824 */ /* 0x000fe200078e0a02 */
[----:B------:R-:W-:Y:S01]  /*0dc0*/  ISETP.GE.AND P1, PT, R12, RZ, PT ;  /* 0x000000ff0c00720c */ /* 0x000fe20003f26270 */
[----:B------:R-:W-:Y:S01]  /*0dd0*/  IMAD.MOV R8, RZ, RZ, -R8 ;  /* 0x000000ffff087224 */ /* 0x000fe200078e0a08 */
[C---:B------:R-:W-:Y:S01]  /*0de0*/  IADD3 R12, R3.reuse, 0xdc, RZ ;  /* 0x000000dc030c7810 */ /* 0x040fe20007ffe0ff */
[C---:B------:R-:W-:Y:S01]  /*0df0*/  IMAD R189, R2.reuse, R5, R189 ;  /* 0x0000000502bd7224 */ /* 0x040fe200078e02bd */
[C---:B------:R-:W-:Y:S01]  /*0e00*/  ISETP.GT.U32.AND P6, PT, R2.reuse, R59, PT ;  /* 0x0000003b0200720c */ /* 0x040fe20003fc4070 */
[----:B------:R-:W-:Y:S01]  /*0e10*/  IMAD.MOV R10, RZ, RZ, -R10 ;  /* 0x000000ffff0a7224 */ /* 0x000fe200078e0a0a */
[----:B------:R-:W-:Y:S01]  /*0e20*/  IABS R195, R12 ;  /* 0x0000000c00c37213 */ /* 0x000fe20000000000 */
[C---:B------:R-:W-:Y:S01]  /*0e30*/  IMAD R191, R2.reuse, R8, R191 ;  /* 0x0000000802bf7224 */ /* 0x040fe200078e02bf */
[C---:B------:R-:W-:Y:S01]  /*0e40*/  ISETP.GT.U32.AND P3, PT, R2.reuse, R189, PT ;  /* 0x000000bd0200720c */ /* 0x040fe20003f64070 */
[----:B------:R-:W-:Y:S01]  /*0e50*/  IMAD R58, R2, R10, R11 ;  /* 0x0000000a023a7224 */ /* 0x000fe200078e020b */
[----:B------:R-:W-:Y:S01]  /*0e60*/  IADD3 R8, R3, 0xe8, RZ ;  /* 0x000000e803087810 */ /* 0x000fe20007ffe0ff */
[--C-:B------:R-:W-:Y:S01]  /*0e70*/  @!P0 IMAD.IADD R188, R188, 0x1, -R2.reuse ;  /* 0x00000001bcbc8824 */ /* 0x100fe200078e0a02 */
[C---:B------:R-:W-:Y:S01]  /*0e80*/  ISETP.GT.U32.AND P2, PT, R2.reuse, R191, PT ;  /* 0x000000bf0200720c */ /* 0x040fe20003f44070 */
[----:B------:R-:W-:Y:S01]  /*0e90*/  CS2R R90, SRZ ;  /* 0x00000000005a7805 */ /* 0x000fe2000001ff00 */
[----:B------:R-:W-:Y:S01]  /*0ea0*/  ISETP.GE.AND P0, PT, R7, RZ, PT ;  /* 0x000000ff0700720c */ /* 0x000fe20003f06270 */
[----:B------:R-:W-:Y:S01]  /*0eb0*/  CS2R R180, SRZ ;  /* 0x0000000000b47805 */ /* 0x000fe2000001ff00 */
[----:B------:R-:W-:Y:S01]  /*0ec0*/  IABS R7, R8 ;  /* 0x0000000800077213 */ /* 0x000fe20000000000 */
[--C-:B------:R-:W-:Y:S01]  /*0ed0*/  @!P6 IMAD.IADD R59, R59, 0x1, -R2.reuse ;  /* 0x000000013b3be824 */ /* 0x100fe200078e0a02 */
[C---:B------:R-:W-:Y:S01]  /*0ee0*/  ISETP.GT.U32.AND P6, PT, R2.reuse, R58, PT ;  /* 0x0000003a0200720c */ /* 0x040fe20003fc4070 */
[----:B------:R-:W-:Y:S01]  /*0ef0*/  CS2R R182, SRZ ;  /* 0x0000000000b67805 */ /* 0x000fe2000001ff00 */
[----:B------:R-:W-:Y:S01]  /*0f00*/  IADD3 R10, R3, 0xe4, RZ ;  /* 0x000000e4030a7810 */ /* 0x000fe20007ffe0ff */
[--C-:B------:R-:W-:Y:S01]  /*0f10*/  @!P3 IMAD.IADD R189, R189, 0x1, -R2.reuse ;  /* 0x00000001bdbdb824 */ /* 0x100fe200078e0a02 */
[----:B------:R-:W-:Y:S01]  /*0f20*/  ISETP.GT.U32.AND P5, PT, R2, R188, PT ;  /* 0x000000bc0200720c */ /* 0x000fe20003fa4070 */
[----:B------:R-:W-:Y:S01]  /*0f30*/  IMAD.HI.U32 R5, R4, R7, RZ ;  /* 0x0000000704057227 */ /* 0x000fe200078e00ff */
[----:B------:R-:W-:Y:S01]  /*0f40*/  IABS R9, R10 ;  /* 0x0000000a00097213 */ /* 0x000fe20000000000 */
[----:B------:R-:W-:Y:S01]  /*0f50*/  CS2R R72, SRZ ;  /* 0x0000000000487805 */ /* 0x000fe2000001ff00 */
[----:B------:R-:W-:Y:S01]  /*0f60*/  IADD3 R11, R3, 0xe0, RZ ;  /* 0x000000e0030b7810 */ /* 0x000fe20007ffe0ff */
[--C-:B------:R-:W-:Y:S01]  /*0f70*/  @!P2 IMAD.IADD R191, R191, 0x1, -R2.reuse ;  /* 0x00000001bfbfa824 */ /* 0x100fe200078e0a02 */
[----:B------:R-:W-:Y:S01]  /*0f80*/  ISETP.GT.U32.AND P2, PT, R2, R189, PT ;  /* 0x000000bd0200720c */ /* 0x000fe20003f44070 */
[----:B------:R-:W-:Y:S01]  /*0f90*/  IMAD.MOV R192, RZ, RZ, -R5 ;  /* 0x000000ffffc07224 */ /* 0x000fe200078e0a05 */
[----:B------:R-:W-:Y:S01]  /*0fa0*/  IABS R57, R11 ;  /* 0x0000000b00397213 */ /* 0x000fe20000000000 */
[--C-:B------:R-:W-:Y:S01]  /*0fb0*/  @!P6 IMAD.IADD R58, R58, 0x1, -R2.reuse ;  /* 0x000000013a3ae824 */ /* 0x100fe200078e0a02 */
[----:B------:R-:W-:Y:S01]  /*0fc0*/  ISETP.GT.U32.AND P6, PT, R2, R191, PT ;  /* 0x000000bf0200720c */ /* 0x000fe20003fc4070 */
[----:B------:R-:W-:Y:S01]  /*0fd0*/  IMAD.HI.U32 R5, R4, R9, RZ ;  /* 0x0000000904057227 */ /* 0x000fe200078e00ff */
[----:B------:R-:W-:Y:S01]  /*0fe0*/  ISETP.GE.AND P3, PT, R14, RZ, PT ;  /* 0x000000ff0e00720c */ /* 0x000fe20003f66270 */
[----:B------:R-:W-:Y:S01]  /*0ff0*/  CS2R R74, SRZ ;  /* 0x00000000004a7805 */ /* 0x000fe2000001ff00 */
[----:B------:R-:W-:Y:S01]  /*1000*/  IADD3 R14, R3, 0xbc, RZ ;  /* 0x000000bc030e7810 */ /* 0x000fe20007ffe0ff */
[C---:B------:R-:W-:Y:S01]  /*1010*/  IMAD R192, R2.reuse, R192, R7 ;  /* 0x000000c002c07224 */ /* 0x040fe200078e0207 */
[C---:B------:R-:W-:Y:S01]  /*1020*/  LOP3.LUT R95, R187.reuse, 0x10, RZ, 0xfc, !PT ;  /* 0x00000010bb5f7812 */ /* 0x040fe200078efcff */
[----:B------:R-:W-:Y:S01]  /*1030*/  IMAD.MOV R5, RZ, RZ, -R5 ;  /* 0x000000ffff057224 */ /* 0x000fe200078e0a05 */
[----:B------:R-:W-:Y:S01]  /*1040*/  LOP3.LUT R96, R187, 0x12, RZ, 0xfc, !PT ;  /* 0x00000012bb607812 */ /* 0x000fe200078efcff */
[--C-:B------:R-:W-:Y:S01]  /*1050*/  @!P2 IMAD.IADD R189, R189, 0x1, -R2.reuse ;  /* 0x00000001bdbda824 */ /* 0x100fe200078e0a02 */
[C---:B------:R-:W-:Y:S01]  /*1060*/  ISETP.GT.U32.AND P2, PT, R2.reuse, R192, PT ;  /* 0x000000c00200720c */ /* 0x040fe20003f44070 */
[----:B------:R-:W-:Y:S01]  /*1070*/  IMAD R194, R2, R5, R9 ;  /* 0x0000000502c27224 */ /* 0x000fe200078e0209 */
[----:B------:R-:W-:Y:S01]  /*1080*/  IADD3 R9, R3, 0xd8, RZ ;  /* 0x000000d803097810 */ /* 0x000fe20007ffe0ff */
[--C-:B------:R-:W-:Y:S01]  /*1090*/  @!P6 IMAD.IADD R191, R191, 0x1, -R2.reuse ;  /* 0x00000001bfbfe824 */ /* 0x100fe200078e0a02 */
[----:B------:R-:W-:Y:S01]  /*10a0*/  LOP3.LUT R87, R187, 0x8, RZ, 0xfc, !PT ;  /* 0x00000008bb577812 */ /* 0x000fe200078efcff */
[----:B------:R-:W-:Y:S01]  /*10b0*/  IMAD.HI.U32 R5, R4, R57, RZ ;  /* 0x0000003904057227 */ /* 0x000fe200078e00ff */
[----:B------:R-:W-:Y:S01]  /*10c0*/  ISETP.GT.U32.AND P6, PT, R2, R194, PT ;  /* 0x000000c20200720c */ /* 0x000fe20003fc4070 */
[----:B------:R-:W-:Y:S01]  /*10d0*/  CS2R R76, SRZ ;  /* 0x00000000004c7805 */ /* 0x000fe2000001ff00 */
[----:B------:R-:W-:Y:S01]  /*10e0*/  IABS R197, R9 ;  /* 0x0000000900c57213 */ /* 0x000fe20000000000 */
[--C-:B------:R-:W-:Y:S01]  /*10f0*/  @!P5 IMAD.IADD R188, R188, 0x1, -R2.reuse ;  /* 0x00000001bcbcd824 */ /* 0x100fe200078e0a02 */
[----:B------:R-:W-:Y:S01]  /*1100*/  ISETP.GE.AND P5, PT, R13, RZ, PT ;  /* 0x000000ff0d00720c */ /* 0x000fe20003fa6270 */
[----:B------:R-:W-:Y:S01]  /*1110*/  IMAD.MOV R7, RZ, RZ, -R5 ;  /* 0x000000ffff077224 */ /* 0x000fe200078e0a05 */
[C---:B------:R-:W-:Y:S01]  /*1120*/  IADD3 R13, R3.reuse, 0xc0, RZ ;  /* 0x000000c0030d7810 */ /* 0x040fe20007ffe0ff */
[--C-:B------:R-:W-:Y:S01]  /*1130*/  @!P2 IMAD.IADD R192, R192, 0x1, -R2.reuse ;  /* 0x00000001c0c0a824 */ /* 0x100fe200078e0a02 */
[----:B------:R-:W-:Y:S01]  /*1140*/  ISETP.GE.AND P2, PT, R10, RZ, PT ;  /* 0x000000ff0a00720c */ /* 0x000fe20003f46270 */
[----:B------:R-:W-:Y:S01]  /*1150*/  IMAD.HI.U32 R5, R4, R195, RZ ;  /* 0x000000c304057227 */ /* 0x000fe200078e00ff */
[----:B------:R-:W-:Y:S01]  /*1160*/  IADD3 R10, R3, 0xcc, RZ ;  /* 0x000000cc030a7810 */ /* 0x000fe20007ffe0ff */
[----:B------:R-:W-:Y:S01]  /*1170*/  CS2R R78, SRZ ;  /* 0x00000000004e7805 */ /* 0x000fe2000001ff00 */
[----:B------:R-:W-:Y:S01]  /*1180*/  IABS R203, R13 ;  /* 0x0000000d00cb7213 */ /* 0x000fe20000000000 */
[----:B------:R-:W-:Y:S01]  /*1190*/  @!P6 IMAD.IADD R194, R194, 0x1, -R2 ;  /* 0x00000001c2c2e824 */ /* 0x000fe200078e0a02 */
[C---:B------:R-:W-:Y:S01]  /*11a0*/  ISETP.GT.U32.AND P6, PT, R2.reuse, R192, PT ;  /* 0x000000c00200720c */ /* 0x040fe20003fc4070 */
[----:B------:R-:W-:Y:S01]  /*11b0*/  @!P0 IMAD.MOV R188, RZ, RZ, -R188 ;  /* 0x000000ffffbc8224 */ /* 0x000fe200078e0abc */
[C---:B------:R-:W-:Y:S01]  /*11c0*/  ISETP.GT.U32.AND P0, PT, R2.reuse, R58, PT ;  /* 0x0000003a0200720c */ /* 0x040fe20003f04070 */
[C---:B------:R-:W-:Y:S01]  /*11d0*/  IMAD R57, R2.reuse, R7, R57 ;  /* 0x0000000702397224 */ /* 0x040fe200078e0239 */
[C---:B------:R-:W-:Y:S01]  /*11e0*/  LOP3.LUT R92, R187.reuse, 0xa, RZ, 0xfc, !PT ;  /* 0x0000000abb5c7812 */ /* 0x040fe200078efcff */
[----:B------:R-:W-:Y:S01]  /*11f0*/  IMAD.MOV R7, RZ, RZ, -R5 ;  /* 0x000000ffff077224 */ /* 0x000fe200078e0a05 */
[C---:B------:R-:W-:Y:S01]  /*1200*/  LOP3.LUT R93, R187.reuse, 0xc, RZ, 0xfc, !PT ;  /* 0x0000000cbb5d7812 */ /* 0x040fe200078efcff */
[----:B------:R-:W-:Y:S01]  /*1210*/  @!P1 IMAD.MOV R189, RZ, RZ, -R189 ;  /* 0x000000ffffbd9224 */ /* 0x000fe200078e0abd */
[C---:B------:R-:W-:Y:S01]  /*1220*/  ISETP.GT.U32.AND P1, PT, R2.reuse, R57, PT ;  /* 0x000000390200720c */ /* 0x040fe20003f24070 */
[C---:B------:R-:W-:Y:S01]  /*1230*/  IMAD R195, R2.reuse, R7, R195 ;  /* 0x0000000702c37224 */ /* 0x040fe200078e02c3 */
[----:B------:R-:W-:Y:S01]  /*1240*/  LOP3.LUT R84, R187, 0x2, RZ, 0xfc, !PT ;  /* 0x00000002bb547812 */ /* 0x000fe200078efcff */
[----:B------:R-:W-:Y:S01]  /*1250*/  @!P4 IMAD.MOV R59, RZ, RZ, -R59 ;  /* 0x000000ffff3bc224 */ /* 0x000fe200078e0a3b */
[----:B------:R-:W-:Y:S01]  /*1260*/  ISETP.GT.U32.AND P4, PT, R2, R194, PT ;  /* 0x000000c20200720c */ /* 0x000fe20003f84070 */
[--C-:B------:R-:W-:Y:S01]  /*1270*/  @!P6 IMAD.IADD R192, R192, 0x1, -R2.reuse ;  /* 0x00000001c0c0e824 */ /* 0x100fe200078e0a02 */
[----:B------:R-:W-:Y:S01]  /*1280*/  ISETP.GT.U32.AND P6, PT, R2, R195, PT ;  /* 0x000000c30200720c */ /* 0x000fe20003fc4070 */
[--C-:B------:R-:W-:Y:S01]  /*1290*/  @!P0 IMAD.IADD R58, R58, 0x1, -R2.reuse ;  /* 0x000000013a3a8824 */ /* 0x100fe200078e0a02 */
[----:B------:R-:W-:Y:S01]  /*12a0*/  ISETP.GE.AND P0, PT, R8, RZ, PT ;  /* 0x000000ff0800720c */ /* 0x000fe20003f06270 */
[----:B------:R-:W-:Y:S01]  /*12b0*/  IMAD.HI.U32 R5, R4, R197, RZ ;  /* 0x000000c504057227 */ /* 0x000fe200078e00ff */
[----:B------:R-:W-:Y:S01]  /*12c0*/  IADD3 R8, R3, 0xd4, RZ ;  /* 0x000000d403087810 */ /* 0x000fe20007ffe0ff */
[----:B------:R-:W-:Y:S01]  /*12d0*/  CS2R R80, SRZ ;  /* 0x0000000000507805 */ /* 0x000fe2000001ff00 */
[----:B------:R-:W-:Y:S01]  /*12e0*/  LOP3.LUT R85, R187, 0x4, RZ, 0xfc, !PT ;  /* 0x00000004bb557812 */ /* 0x000fe200078efcff */
[--C-:B------:R-:W-:Y:S01]  /*12f0*/  @!P1 IMAD.IADD R57, R57, 0x1, -R2.reuse ;  /* 0x0000000139399824 */ /* 0x100fe200078e0a02 */
[----:B------:R-:W-:Y:S01]  /*1300*/  IABS R7, R8 ;  /* 0x0000000800077213 */ /* 0x000fe20000000000 */
[----:B------:R-:W-:Y:S01]  /*1310*/  IMAD.MOV R5, RZ, RZ, -R5 ;  /* 0x000000ffff057224 */ /* 0x000fe200078e0a05 */
[----:B------:R-:W-:Y:S01]  /*1320*/  ISETP.GE.AND P1, PT, R8, RZ, PT ;  /* 0x000000ff0800720c */ /* 0x000fe20003f26270 */
[--C-:B------:R-:W-:Y:S01]  /*1330*/  @!P4 IMAD.IADD R194, R194, 0x1, -R2.reuse ;  /* 0x00000001c2c2c824 */ /* 0x100fe200078e0a02 */
[----:B------:R-:W-:Y:S01]  /*1340*/  IADD3 R8, R3, 0xd0, RZ ;  /* 0x000000d003087810 */ /* 0x000fe20007ffe0ff */
[----:B------:R-:W-:Y:S01]  /*1350*/  @!P6 IMAD.IADD R195, R195, 0x1, -R2 ;  /* 0x00000001c3c3e824 */ /* 0x000fe200078e0a02 */
[C---:B------:R-:W-:Y:S01]  /*1360*/  ISETP.GT.U32.AND P6, PT, R2.reuse, R57, PT ;  /* 0x000000390200720c */ /* 0x040fe20003fc4070 */
[----:B------:R-:W-:Y:S01]  /*1370*/  IMAD R197, R2, R5, R197 ;  /* 0x0000000502c57224 */ /* 0x000fe200078e02c5 */
[----:B------:R-:W-:Y:S01]  /*1380*/  ISETP.GE.AND P4, PT, R9, RZ, PT ;  /* 0x000000ff0900720c */ /* 0x000fe20003f86270 */
[----:B------:R-:W-:Y:S01]  /*1390*/  IMAD.HI.U32 R5, R4, R7, RZ ;  /* 0x0000000704057227 */ /* 0x000fe200078e00ff */
[----:B------:R-:W-:Y:S01]  /*13a0*/  IABS R9, R8 ;  /* 0x0000000800097213 */ /* 0x000fe20000000000 */
[----:B------:R-:W-:Y:S01]  /*13b0*/  CS2R R82, SRZ ;  /* 0x0000000000527805 */ /* 0x000fe2000001ff00 */
[----:B------:R-:W-:Y:S01]  /*13c0*/  LOP3.LUT R86, R187, 0x6, RZ, 0xfc, !PT ;  /* 0x00000006bb567812 */ /* 0x000fe200078efcff */
[----:B------:R-:W-:Y:S01]  /*13d0*/  IMAD.MOV R5, RZ, RZ, -R5 ;  /* 0x000000ffff057224 */ /* 0x000fe200078e0a05 */
[----:B------:R-:W-:Y:S01]  /*13e0*/  CS2R R168, SRZ ;  /* 0x0000000000a87805 */ /* 0x000fe2000001ff00 */
[----:B------:R-:W-:Y:S01]  /*13f0*/  @!P2 IMAD.MOV R194, RZ, RZ, -R194 ;  /* 0x000000ffffc2a224 */ /* 0x000fe200078e0ac2 */
[C---:B------:R-:W-:Y:S01]  /*1400*/  ISETP.GT.U32.AND P2, PT, R2.reuse, R197, PT ;  /* 0x000000c50200720c */ /* 0x040fe20003f44070 */
[C---:B------:R-:W-:Y:S01]  /*1410*/  IMAD R56, R2.reuse, R5, R7 ;  /* 0x0000000502387224 */ /* 0x040fe200078e0207 */
[----:B------:R-:W-:Y:S01]  /*1420*/  CS2R R170, SRZ ;  /* 0x0000000000aa7805 */ /* 0x000fe2000001ff00 */
[----:B------:R-:W-:Y:S01]  /*1430*/  @!P6 IMAD.IADD R57, R57, 0x1, -R2 ;  /* 0x000000013939e824 */ /* 0x000fe200078e0a02 */
[----:B------:R-:W-:Y:S01]  /*1440*/  CS2R R172, SRZ ;  /* 0x0000000000ac7805 */ /* 0x000fe2000001ff00 */
[----:B------:R-:W-:Y:S01]  /*1450*/  @!P0 IMAD.MOV R192, RZ, RZ, -R192 ;  /* 0x000000ffffc08224 */ /* 0x000fe200078e0ac0 */
[C---:B------:R-:W-:Y:S01]  /*1460*/  ISETP.GT.U32.AND P6, PT, R2.reuse, R56, PT ;  /* 0x000000380200720c */ /* 0x040fe20003fc4070 */
[----:B------:R-:W-:Y:S01]  /*1470*/  @!P5 IMAD.MOV R191, RZ, RZ, -R191 ;  /* 0x000000ffffbfd224 */ /* 0x000fe200078e0abf */
[----:B------:R-:W-:Y:S01]  /*1480*/  ISETP.GT.U32.AND P0, PT, R2, R195, PT ;  /* 0x000000c30200720c */ /* 0x000fe20003f04070 */
[----:B------:R-:W-:Y:S01]  /*1490*/  @!P3 IMAD.MOV R58, RZ, RZ, -R58 ;  /* 0x000000ffff3ab224 */ /* 0x000fe200078e0a3a */
[----:B------:R-:W-:Y:S01]  /*14a0*/  ISETP.GE.AND P5, PT, R11, RZ, PT ;  /* 0x000000ff0b00720c */ /* 0x000fe20003fa6270 */
[----:B------:R-:W-:Y:S01]  /*14b0*/  IMAD.HI.U32 R5, R4, R9, RZ ;  /* 0x0000000904057227 */ /* 0x000fe200078e00ff */
[----:B------:R-:W-:Y:S01]  /*14c0*/  ISETP.GE.AND P3, PT, R12, RZ, PT ;  /* 0x000000ff0c00720c */ /* 0x000fe20003f66270 */
[----:B------:R-:W-:Y:S01]  /*14d0*/  CS2R R174, SRZ ;  /* 0x0000000000ae7805 */ /* 0x000fe2000001ff00 */
[----:B------:R-:W-:Y:S01]  /*14e0*/  IABS R11, R10 ;  /* 0x0000000a000b7213 */ /* 0x000fe20000000000 */
[--C-:B------:R-:W-:Y:S01]  /*14f0*/  @!P2 IMAD.IADD R197, R197, 0x1, -R2.reuse ;  /* 0x00000001c5c5a824 */ /* 0x100fe200078e0a02 */
[C---:B------:R-:W-:Y:S01]  /*1500*/  IADD3 R12, R3.reuse, 0xc8, RZ ;  /* 0x000000c8030c7810 */ /* 0x040fe20007ffe0ff */
[----:B------:R-:W-:Y:S01]  /*1510*/  IMAD.MOV R198, RZ, RZ, -R5 ;  /* 0x000000ffffc67224 */ /* 0x000fe200078e0a05 */
[----:B------:R-:W-:Y:S01]  /*1520*/  ISETP.GE.AND P2, PT, R10, RZ, PT ;  /* 0x000000ff0a00720c */ /* 0x000fe20003f46270 */
[--C-:B------:R-:W-:Y:S01]  /*1530*/  @!P6 IMAD.IADD R56, R56, 0x1, -R2.reuse ;  /* 0x000000013838e824 */ /* 0x100fe200078e0a02 */
[----:B------:R-:W-:Y:S01]  /*1540*/  ISETP.GT.U32.AND P6, PT, R2, R197, PT ;  /* 0x000000c50200720c */ /* 0x000fe20003fc4070 */
[----:B------:R-:W-:Y:S01]  /*1550*/  IMAD.HI.U32 R7, R4, R11, RZ ;  /* 0x0000000b04077227 */ /* 0x000fe200078e00ff */
[----:B------:R-:W-:Y:S01]  /*1560*/  IABS R23, R12 ;  /* 0x0000000c00177213 */ /* 0x000fe20000000000 */
[----:B------:R-:W-:Y:S01]  /*1570*/  CS2R R116, SRZ ;  /* 0x0000000000747805 */ /* 0x000fe2000001ff00 */
[----:B------:R-:W-:Y:S01]  /*1580*/  IADD3 R10, R3, 0xc4, RZ ;  /* 0x000000c4030a7810 */ /* 0x000fe20007ffe0ff */
[--C-:B------:R-:W-:Y:S01]  /*1590*/  @!P0 IMAD.IADD R195, R195, 0x1, -R2.reuse ;  /* 0x00000001c3c38824 */ /* 0x100fe200078e0a02 */
[----:B------:R-:W-:Y:S01]  /*15a0*/  ISETP.GE.AND P0, PT, R8, RZ, PT ;  /* 0x000000ff0800720c */ /* 0x000fe20003f06270 */
[----:B------:R-:W-:Y:S01]  /*15b0*/  IMAD.MOV R7, RZ, RZ, -R7 ;  /* 0x000000ffff077224 */ /* 0x000fe200078e0a07 */
[----:B------:R-:W-:Y:S01]  /*15c0*/  IABS R201, R10 ;  /* 0x0000000a00c97213 */ /* 0x000fe20000000000 */
[C---:B------:R-:W-:Y:S01]  /*15d0*/  IMAD R198, R2.reuse, R198, R9 ;  /* 0x000000c602c67224 */ /* 0x040fe200078e0209 */
[----:B------:R-:W-:Y:S01]  /*15e0*/  IABS R9, R14 ;  /* 0x0000000e00097213 */ /* 0x000fe20000000000 */
[C---:B------:R-:W-:Y:S01]  /*15f0*/  IMAD R200, R2.reuse, R7, R11 ;  /* 0x0000000702c87224 */ /* 0x040fe200078e020b */
[----:B------:R-:W-:Y:S01]  /*1600*/  IABS R11, R15 ;  /* 0x0000000f000b7213 */ /* 0x000fe20000000000 */
[----:B------:R-:W-:Y:S01]  /*1610*/  @!P3 IMAD.MOV R195, RZ, RZ, -R195 ;  /* 0x000000ffffc3b224 */ /* 0x000fe200078e0ac3 */
[C---:B------:R-:W-:Y:S01]  /*1620*/  ISETP.GT.U32.AND P3, PT, R2.reuse, R198, PT ;  /* 0x000000c60200720c */ /* 0x040fe20003f64070 */
[----:B------:R-:W-:Y:S01]  /*1630*/  @!P6 IMAD.IADD R197, R197, 0x1, -R2 ;  /* 0x00000001c5c5e824 */ /* 0x000fe200078e0a02 */
[----:B------:R-:W-:Y:S01]  /*1640*/  ISETP.GT.U32.AND P6, PT, R2, R200, PT ;  /* 0x000000c80200720c */ /* 0x000fe20003fc4070 */
[----:B------:R-:W-:Y:S01]  /*1650*/  IMAD.HI.U32 R5, R4, R23, RZ ;  /* 0x0000001704057227 */ /* 0x000fe200078e00ff */
[----:B------:R-:W-:Y:S01]  /*1660*/  CS2R R118, SRZ ;  /* 0x0000000000767805 */ /* 0x000fe2000001ff00 */
[----:B------:R-:W-:Y:S01]  /*1670*/  CS2R R68, SRZ ;  /* 0x0000000000447805 */ /* 0x000fe2000001ff00 */
[----:B------:R-:W-:Y:S01]  /*1680*/  ULDC UR4, c[0x0][0x180] ;  /* 0x0000600000047ab9 */ /* 0x000fe20000000800 */
[----:B------:R-:W-:Y:S01]  /*1690*/  @!P5 IMAD.MOV R57, RZ, RZ, -R57 ;  /* 0x000000ffff39d224 */ /* 0x000fe200078e0a39 */
[----:B------:R-:W-:Y:S01]  /*16a0*/  ISETP.GT.U32.AND P5, PT, R2, R56, PT ;  /* 0x000000380200720c */ /* 0x000fe20003fa4070 */
[----:B------:R-:W-:-:S02]  /*16b0*/  IMAD.MOV R5, RZ, RZ, -R5 ;  /* 0x000000ffff057224 */ /* 0x000fc400078e0a05 */
[----:B------:R-:W-:Y:S02]  /*16c0*/  @!P4 IMAD.MOV R197, RZ, RZ, -R197 ;  /* 0x000000ffffc5c224 */ /* 0x000fe400078e0ac5 */
[--C-:B------:R-:W-:Y:S01]  /*16d0*/  @!P3 IMAD.IADD R198, R198, 0x1, -R2.reuse ;  /* 0x00000001c6c6b824 */ /* 0x100fe200078e0a02 */
[----:B------:R-:W-:Y:S01]  /*16e0*/  ISETP.GE.AND P3, PT, R12, RZ, PT ;  /* 0x000000ff0c00720c */ /* 0x000fe20003f66270 */
[----:B------:R-:W-:Y:S01]  /*16f0*/  @!P6 IMAD.IADD R200, R200, 0x1, -R2 ;  /* 0x00000001c8c8e824 */ /* 0x000fe200078e0a02 */
[----:B------:R-:W-:Y:S01]  /*1700*/  IADD3 R12, R3, 0x8c, RZ ;  /* 0x0000008c030c7810 */ /* 0x000fe20007ffe0ff */
[C---:B------:R-:W-:Y:S01]  /*1710*/  IMAD R23, R2.reuse, R5, R23 ;  /* 0x0000000502177224 */ /* 0x040fe200078e0217 */
[----:B------:R-:W-:Y:S01]  /*1720*/  ISETP.GT.U32.AND P6, PT, R2, R198, PT ;  /* 0x000000c60200720c */ /* 0x000fe20003fc4070 */
[----:B------:R-:W-:Y:S01]  /*1730*/  IMAD.HI.U32 R5, R4, R201, RZ ;  /* 0x000000c904057227 */ /* 0x000fe200078e00ff */
[----:B------:R-:W-:-:S03]  /*1740*/  ISETP.GT.U32.AND P4, PT, R2, R200, PT ;  /* 0x000000c80200720c */ /* 0x000fc60003f84070 */
[----:B------:R-:W-:Y:S02]  /*1750*/  IMAD.MOV R5, RZ, RZ, -R5 ;  /* 0x000000ffff057224 */ /* 0x000fe400078e0a05 */
[----:B------:R-:W-:-:S04]  /*1760*/  IMAD.HI.U32 R7, R4, R203, RZ ;  /* 0x000000cb04077227 */ /* 0x000fc800078e00ff */
[--C-:B------:R-:W-:Y:S01]  /*1770*/  @!P5 IMAD.IADD R56, R56, 0x1, -R2.reuse ;  /* 0x000000013838d824 */ /* 0x100fe200078e0a02 */
[C---:B------:R-:W-:Y:S01]  /*1780*/  ISETP.GT.U32.AND P5, PT, R2.reuse, R23, PT ;  /* 0x000000170200720c */ /* 0x040fe20003fa4070 */
[----:B------:R-:W-:Y:S02]  /*1790*/  IMAD R201, R2, R5, R201 ;  /* 0x0000000502c97224 */ /* 0x000fe400078e02c9 */
[----:B------:R-:W-:Y:S02]  /*17a0*/  IMAD.MOV R8, RZ, RZ, -R7 ;  /* 0x000000ffff087224 */ /* 0x000fe400078e0a07 */
[----:B------:R-:W-:Y:S01]  /*17b0*/  @!P6 IMAD.IADD R198, R198, 0x1, -R2 ;  /* 0x00000001c6c6e824 */ /* 0x000fe200078e0a02 */
[C---:B------:R-:W-:Y:S01]  /*17c0*/  ISETP.GT.U32.AND P6, PT, R2.reuse, R201, PT ;  /* 0x000000c90200720c */ /* 0x040fe20003fc4070 */
[----:B------:R-:W-:Y:S01]  /*17d0*/  IMAD R203, R2, R8, R203 ;  /* 0x0000000802cb7224 */ /* 0x000fe200078e02cb */
[----:B------:R-:W-:Y:S01]  /*17e0*/  IADD3 R8, R3, 0xb4, RZ ;  /* 0x000000b403087810 */ /* 0x000fe20007ffe0ff */
[----:B------:R-:W-:-:S04]  /*17f0*/  IMAD.HI.U32 R5, R4, R9, RZ ;  /* 0x0000000904057227 */ /* 0x000fc800078e00ff */
[--C-:B------:R-:W-:Y:S01]  /*1800*/  @!P4 IMAD.IADD R200, R200, 0x1, -R2.reuse ;  /* 0x00000001c8c8c824 */ /* 0x100fe200078e0a02 */
[C---:B------:R-:W-:Y:S01]  /*1810*/  ISETP.GT.U32.AND P4, PT, R2.reuse, R203, PT ;  /* 0x000000cb0200720c */ /* 0x040fe20003f84070 */
[----:B------:R-:W-:Y:S02]  /*1820*/  IMAD.MOV R5, RZ, RZ, -R5 ;  /* 0x000000ffff057224 */ /* 0x000fe400078e0a05 */
[----:B------:R-:W-:Y:S02]  /*1830*/  @!P5 IMAD.IADD R23, R23, 0x1, -R2 ;  /* 0x000000011717d824 */ /* 0x000fe400078e0a02 */
[----:B------:R-:W-:Y:S01]  /*1840*/  IMAD R22, R2, R5, R9 ;  /* 0x0000000502167224 */ /* 0x000fe200078e0209 */
[----:B------:R-:W-:Y:S01]  /*1850*/  IABS R9, R8 ;  /* 0x0000000800097213 */ /* 0x000fe20000000000 */
[----:B------:R-:W-:Y:S01]  /*1860*/  IMAD.HI.U32 R7, R4, R11, RZ ;  /* 0x0000000b04077227 */ /* 0x000fe200078e00ff */
[----:B------:R-:W-:-:S03]  /*1870*/  ISETP.GT.U32.AND P5, PT, R2, R23, PT ;  /* 0x000000170200720c */ /* 0x000fc60003fa4070 */
[----:B------:R-:W-:Y:S01]  /*1880*/  @!P6 IMAD.IADD R201, R201, 0x1, -R2 ;  /* 0x00000001c9c9e824 */ /* 0x000fe200078e0a02 */
[----:B------:R-:W-:Y:S01]  /*1890*/  ISETP.GT.U32.AND P6, PT, R2, R22, PT ;  /* 0x000000160200720c */ /* 0x000fe20003fc4070 */
[----:B------:R-:W-:Y:S02]  /*18a0*/  IMAD.MOV R7, RZ, RZ, -R7 ;  /* 0x000000ffff077224 */ /* 0x000fe400078e0a07 */
[----:B------:R-:W-:Y:S01]  /*18b0*/  @!P1 IMAD.MOV R56, RZ, RZ, -R56 ;  /* 0x000000ffff389224 */ /* 0x000fe200078e0a38 */
[----:B------:R-:W-:Y:S01]  /*18c0*/  ISETP.GE.AND P1, PT, R10, RZ, PT ;  /* 0x000000ff0a00720c */ /* 0x000fe20003f26270 */
[C---:B------:R-:W-:Y:S01]  /*18d0*/  IMAD R204, R2.reuse, R7, R11 ;  /* 0x0000000702cc7224 */ /* 0x040fe200078e020b */
[----:B------:R-:W-:Y:S01]  /*18e0*/  IADD3 R10, R3, 0xb0, RZ ;  /* 0x000000b0030a7810 */ /* 0x000fe20007ffe0ff */
[----:B------:R-:W-:Y:S01]  /*18f0*/  @!P4 IMAD.IADD R203, R203, 0x1, -R2 ;  /* 0x00000001cbcbc824 */ /* 0x000fe200078e0a02 */
[C---:B------:R-:W-:Y:S01]  /*1900*/  ISETP.GT.U32.AND P4, PT, R2.reuse, R201, PT ;  /* 0x000000c90200720c */ /* 0x040fe20003f84070 */
[----:B------:R-:W-:Y:S01]  /*1910*/  @!P2 IMAD.MOV R200, RZ, RZ, -R200 ;  /* 0x000000ffffc8a224 */ /* 0x000fe200078e0ac8 */
[----:B------:R-:W-:Y:S01]  /*1920*/  ISETP.GT.U32.AND P2, PT, R2, R204, PT ;  /* 0x000000cc0200720c */ /* 0x000fe20003f44070 */
[----:B------:R-:W-:Y:S01]  /*1930*/  @!P0 IMAD.MOV R198, RZ, RZ, -R198 ;  /* 0x000000ffffc68224 */ /* 0x000fe200078e0ac6 */
[----:B------:R-:W-:Y:S01]  /*1940*/  IABS R21, R10 ;  /* 0x0000000a00157213 */ /* 0x000fe20000000000 */
[----:B------:R-:W-:Y:S01]  /*1950*/  IMAD.HI.U32 R5, R4, R9, RZ ;  /* 0x0000000904057227 */ /* 0x000fe200078e00ff */
[----:B------:R-:W-:-:S03]  /*1960*/  ISETP.GT.U32.AND P0, PT, R2, R203, PT ;  /* 0x000000cb0200720c */ /* 0x000fc60003f04070 */
[--C-:B------:R-:W-:Y:S01]  /*1970*/  @!P5 IMAD.IADD R23, R23, 0x1, -R2.reuse ;  /* 0x000000011717d824 */ /* 0x100fe200078e0a02 */
[----:B------:R-:W-:Y:S01]  /*1980*/  ISETP.GE.AND P5, PT, R13, RZ, PT ;  /* 0x000000ff0d00720c */ /* 0x000fe20003fa6270 */
[----:B------:R-:W-:Y:S01]  /*1990*/  @!P6 IMAD.IADD R22, R22, 0x1, -R2 ;  /* 0x000000011616e824 */ /* 0x000fe200078e0a02 */
[----:B------:R-:W-:Y:S01]  /*19a0*/  IADD3 R13, R3, 0x84, RZ ;  /* 0x00000084030d7810 */ /* 0x000fe20007ffe0ff */
[----:B------:R-:W-:Y:S02]  /*19b0*/  IMAD.MOV R5, RZ, RZ, -R5 ;  /* 0x000000ffff057224 */ /* 0x000fe400078e0a05 */
[----:B------:R-:W-:Y:S01]  /*19c0*/  IMAD.HI.U32 R7, R4, R21, RZ ;  /* 0x0000001504077227 */ /* 0x000fe200078e00ff */
[----:B------:R-:W-:-:S03]  /*19d0*/  ISETP.GT.U32.AND P6, PT, R2, R22, PT ;  /* 0x000000160200720c */ /* 0x000fc60003fc4070 */
[--C-:B------:R-:W-:Y:S01]  /*19e0*/  @!P4 IMAD.IADD R201, R201, 0x1, -R2.reuse ;  /* 0x00000001c9c9c824 */ /* 0x100fe200078e0a02 */
[----:B------:R-:W-:Y:S01]  /*19f0*/  ISETP.GE.AND P4, PT, R15, RZ, PT ;  /* 0x000000ff0f00720c */ /* 0x000fe20003f86270 */
[----:B------:R-:W-:Y:S01]  /*1a00*/  IMAD R206, R2, R5, R9 ;  /* 0x0000000502ce7224 */ /* 0x000fe200078e0209 */
[----:B------:R-:W-:Y:S01]  /*1a10*/  IADD3 R5, R3, 0xac, RZ ;  /* 0x000000ac03057810 */ /* 0x000fe20007ffe0ff */
[----:B------:R-:W-:Y:S02]  /*1a20*/  IMAD.MOV R7, RZ, RZ, -R7 ;  /* 0x000000ffff077224 */ /* 0x000fe400078e0a07 */
[----:B------:R-:W-:Y:S01]  /*1a30*/  @!P3 IMAD.MOV R23, RZ, RZ, -R23 ;  /* 0x000000ffff17b224 */ /* 0x000fe200078e0a17 */
[----:B------:R-:W-:Y:S01]  /*1a40*/  ISETP.GE.AND P3, PT, R14, RZ, PT ;  /* 0x000000ff0e00720c */ /* 0x000fe20003f66270 */
[--C-:B------:R-:W-:Y:S01]  /*1a50*/  @!P2 IMAD.IADD R204, R204, 0x1, -R2.reuse ;  /* 0x00000001cccca824 */ /* 0x100fe200078e0a02 */
[----:B------:R-:W-:Y:S01]  /*1a60*/  IABS R207, R5 ;  /* 0x0000000500cf7213 */ /* 0x000fe20000000000 */
[----:B------:R-:W-:Y:S01]  /*1a70*/  @!P1 IMAD.MOV R201, RZ, RZ, -R201 ;  /* 0x000000ffffc99224 */ /* 0x000fe200078e0ac9 */
[C---:B------:R-:W-:Y:S01]  /*1a80*/  ISETP.GT.U32.AND P1, PT, R2.reuse, R206, PT ;  /* 0x000000ce0200720c */ /* 0x040fe20003f24070 */
[--C-:B------:R-:W-:Y:S01]  /*1a90*/  @!P0 IMAD.IADD R203, R203, 0x1, -R2.reuse ;  /* 0x00000001cbcb8824 */ /* 0x100fe200078e0a02 */
[C---:B------:R-:W-:Y:S01]  /*1aa0*/  ISETP.GT.U32.AND P2, PT, R2.reuse, R204, PT ;  /* 0x000000cc0200720c */ /* 0x040fe20003f44070 */
[----:B------:R-:W-:Y:S01]  /*1ab0*/  IMAD R21, R2, R7, R21 ;  /* 0x0000000702157224 */ /* 0x000fe200078e0215 */
[----:B------:R-:W-:Y:S01]  /*1ac0*/  IADD3 R7, R3, 0xa4, RZ ;  /* 0x000000a403077810 */ /* 0x000fe20007ffe0ff */
[----:B------:R-:W-:Y:S01]  /*1ad0*/  @!P5 IMAD.MOV R203, RZ, RZ, -R203 ;  /* 0x000000ffffcbd224 */ /* 0x000fe200078e0acb */
[----:B------:R-:W-:Y:S01]  /*1ae0*/  ISETP.GE.AND P0, PT, R8, RZ, PT ;  /* 0x000000ff0800720c */ /* 0x000fe20003f06270 */
[----:B------:R-:W-:Y:S01]  /*1af0*/  @!P6 IMAD.IADD R22, R22, 0x1, -R2 ;  /* 0x000000011616e824 */ /* 0x000fe200078e0a02 */
[----:B------:R-:W-:Y:S01]  /*1b00*/  ISETP.GT.U32.AND P5, PT, R2, R21, PT ;  /* 0x000000150200720c */ /* 0x000fe20003fa4070 */
[----:B------:R-:W-:Y:S01]  /*1b10*/  IMAD.SHL.U32 R184, R184, 0x20, RZ ;  /* 0x00000020b8b87824 */ /* 0x000fe200078e00ff */
[----:B------:R-:W-:Y:S01]  /*1b20*/  ISETP.GE.AND P6, PT, R10, RZ, PT ;  /* 0x000000ff0a00720c */ /* 0x000fe20003fc6270 */
[----:B------:R-:W-:Y:S01]  /*1b30*/  @!P3 IMAD.MOV R22, RZ, RZ, -R22 ;  /* 0x000000ffff16b224 */ /* 0x000fe200078e0a16 */
[----:B------:R-:W-:Y:S01]  /*1b40*/  ISETP.GE.AND P3, PT, R5, RZ, PT ;  /* 0x000000ff0500720c */ /* 0x000fe20003f66270 */
[--C-:B------:R-:W-:Y:S01]  /*1b50*/  @!P1 IMAD.IADD R206, R206, 0x1, -R2.reuse ;  /* 0x00000001cece9824 */ /* 0x100fe200078e0a02 */
[----:B------:R-:W-:Y:S01]  /*1b60*/  IADD3 R5, R3, 0xa8, RZ ;  /* 0x000000a803057810 */ /* 0x000fe20007ffe0ff */
[----:B------:R-:W-:Y:S01]  /*1b70*/  @!P2 IMAD.IADD R204, R204, 0x1, -R2 ;  /* 0x00000001cccca824 */ /* 0x000fe200078e0a02 */
[----:B------:R-:W-:-:S02]  /*1b80*/  IABS R9, R7 ;  /* 0x0000000700097213 */ /* 0x000fc40000000000 */
[----:B------:R-:W-:Y:S01]  /*1b90*/  ISETP.GE.AND P2, PT, R5, RZ, PT ;  /* 0x000000ff0500720c */ /* 0x000fe20003f46270 */
[----:B------:R-:W-:Y:S01]  /*1ba0*/  @!P4 IMAD.MOV R204, RZ, RZ, -R204 ;  /* 0x000000ffffccc224 */ /* 0x000fe200078e0acc */
[----:B------:R-:W-:Y:S01]  /*1bb0*/  IABS R209, R5 ;  /* 0x0000000500d17213 */ /* 0x000fe20000000000 */
[----:B------:R-:W-:Y:S01]  /*1bc0*/  @!P5 IMAD.IADD R21, R21, 0x1, -R2 ;  /* 0x000000011515d824 */ /* 0x000fe200078e0a02 */
[----:B------:R-:W-:Y:S01]  /*1bd0*/  ISETP.GT.U32.AND P1, PT, R2, R206, PT ;  /* 0x000000ce0200720c */ /* 0x000fe20003f24070 */
[----:B------:R-:W-:Y:S01]  /*1be0*/  IMAD.HI.U32 R5, R4, R207, RZ ;  /* 0x000000cf04057227 */ /* 0x000fe200078e00ff */
[----:B------:R-:W-:Y:S02]  /*1bf0*/  ISETP.GE.AND P4, PT, R7, RZ, PT ;  /* 0x000000ff0700720c */ /* 0x000fe40003f86270 */
[----:B------:R-:W-:Y:S01]  /*1c00*/  ISETP.GT.U32.AND P5, PT, R2, R21, PT ;  /* 0x000000150200720c */ /* 0x000fe20003fa4070 */
[----:B------:R-:W-:Y:S01]  /*1c10*/  IMAD.MOV R5, RZ, RZ, -R5 ;  /* 0x000000ffff057224 */ /* 0x000fe200078e0a05 */
[C---:B------:R-:W-:Y:S01]  /*1c20*/  IADD3 R8, R3.reuse, 0xa0, RZ ;  /* 0x000000a003087810 */ /* 0x040fe20007ffe0ff */
[----:B------:R-:W-:Y:S01]  /*1c30*/  IMAD.HI.U32 R7, R4, R9, RZ ;  /* 0x0000000904077227 */ /* 0x000fe200078e00ff */
[----:B------:R-:W-:-:S02]  /*1c40*/  IADD3 R10, R3, 0x94, RZ ;  /* 0x00000094030a7810 */ /* 0x000fc40007ffe0ff */
[----:B------:R-:W-:Y:S01]  /*1c50*/  IABS R11, R8 ;  /* 0x00000008000b7213 */ /* 0x000fe20000000000 */
[----:B------:R-:W-:Y:S01]  /*1c60*/  IMAD R207, R2, R5, R207 ;  /* 0x0000000502cf7224 */ /* 0x000fe200078e02cf */
[----:B------:R-:W-:Y:S01]  /*1c70*/  IABS R213, R10 ;  /* 0x0000000a00d57213 */ /* 0x000fe20000000000 */
[----:B------:R-:W-:Y:S01]  /*1c80*/  IMAD.HI.U32 R5, R4, R209, RZ ;  /* 0x000000d104057227 */ /* 0x000fe200078e00ff */
[----:B------:R-:W-:-:S03]  /*1c90*/  IADD3 R14, R3, 0x80, RZ ;  /* 0x00000080030e7810 */ /* 0x000fc60007ffe0ff */
[--C-:B------:R-:W-:Y:S01]  /*1ca0*/  @!P1 IMAD.IADD R206, R206, 0x1, -R2.reuse ;  /* 0x00000001cece9824 */ /* 0x100fe200078e0a02 */
[----:B------:R-:W-:Y:S01]  /*1cb0*/  ISETP.GT.U32.AND P1, PT, R2, R207, PT ;  /* 0x000000cf0200720c */ /* 0x000fe20003f24070 */
[----:B------:R-:W-:Y:S01]  /*1cc0*/  IMAD.MOV R5, RZ, RZ, -R5 ;  /* 0x000000ffff057224 */ /* 0x000fe200078e0a05 */
[----:B------:R-:W-:Y:S01]  /*1cd0*/  IABS R17, R14 ;  /* 0x0000000e00117213 */ /* 0x000fe20000000000 */
[----:B------:R-:W-:Y:S01]  /*1ce0*/  @!P5 IMAD.IADD R21, R21, 0x1, -R2 ;  /* 0x000000011515d824 */ /* 0x000fe200078e0a02 */
[----:B------:R-:W-:Y:S01]  /*1cf0*/  ISETP.GE.AND P5, PT, R8, RZ, PT ;  /* 0x000000ff0800720c */ /* 0x000fe20003fa6270 */
[C---:B------:R-:W-:Y:S01]  /*1d00*/  IMAD R209, R2.reuse, R5, R209 ;  /* 0x0000000502d17224 */ /* 0x040fe200078e02d1 */
[----:B------:R-:W-:Y:S01]  /*1d10*/  IADD3 R8, R3, 0x98, RZ ;  /* 0x0000009803087810 */ /* 0x000fe20007ffe0ff */
[----:B------:R-:W-:Y:S02]  /*1d20*/  @!P6 IMAD.MOV R21, RZ, RZ, -R21 ;  /* 0x000000ffff15e224 */ /* 0x000fe400078e0a15 */
[----:B------:R-:W-:Y:S01]  /*1d30*/  IMAD.MOV R7, RZ, RZ, -R7 ;  /* 0x000000ffff077224 */ /* 0x000fe200078e0a07 */
[----:B------:R-:W-:Y:S01]  /*1d40*/  ISETP.GT.U32.AND P6, PT, R2, R209, PT ;  /* 0x000000d10200720c */ /* 0x000fe20003fc4070 */
[----:B------:R-:W-:Y:S01]  /*1d50*/  IMAD.HI.U32 R5, R4, R11, RZ ;  /* 0x0000000b04057227 */ /* 0x000fe200078e00ff */
[----:B------:R-:W-:-:S03]  /*1d60*/  IABS R19, R8 ;  /* 0x0000000800137213 */ /* 0x000fc60000000000 */
[----:B------:R-:W-:Y:S02]  /*1d70*/  @!P1 IMAD.IADD R207, R207, 0x1, -R2 ;  /* 0x00000001cfcf9824 */ /* 0x000fe400078e0a02 */
[C---:B------:R-:W-:Y:S01]  /*1d80*/  IMAD R20, R2.reuse, R7, R9 ;  /* 0x0000000702147224 */ /* 0x040fe200078e0209 */
[----:B------:R-:W-:Y:S01]  /*1d90*/  IADD3 R7, R3, 0x9c, RZ ;  /* 0x0000009c03077810 */ /* 0x000fe20007ffe0ff */
[----:B------:R-:W-:Y:S01]  /*1da0*/  IMAD.MOV R5, RZ, RZ, -R5 ;  /* 0x000000ffff057224 */ /* 0x000fe200078e0a05 */
[C---:B------:R-:W-:Y:S01]  /*1db0*/  ISETP.GT.U32.AND P1, PT, R2.reuse, R207, PT ;  /* 0x000000cf0200720c */ /* 0x040fe20003f24070 */
[----:B------:R-:W-:Y:S01]  /*1dc0*/  @!P0 IMAD.MOV R206, RZ, RZ, -R206 ;  /* 0x000000ffffce8224 */ /* 0x000fe200078e0ace */
[----:B------:R-:W-:Y:S01]  /*1dd0*/  IABS R9, R7 ;  /* 0x0000000700097213 */ /* 0x000fe20000000000 */
[----:B------:R-:W-:Y:S01]  /*1de0*/  @!P6 IMAD.IADD R209, R209, 0x1, -R2 ;  /* 0x00000001d1d1e824 */ /* 0x000fe200078e0a02 */
[----:B------:R-:W-:Y:S01]  /*1df0*/  ISETP.GE.AND P0, PT, R7, RZ, PT ;  /* 0x000000ff0700720c */ /* 0x000fe20003f06270 */
[----:B------:R-:W-:Y:S01]  /*1e00*/  IMAD R210, R2, R5, R11 ;  /* 0x0000000502d27224 */ /* 0x000fe200078e020b */
[----:B------:R-:W-:Y:S01]  /*1e10*/  IADD3 R11, R3, 0x90, RZ ;  /* 0x00000090030b7810 */ /* 0x000fe20007ffe0ff */
[----:B------:R-:W-:Y:S01]  /*1e20*/  IMAD.HI.U32 R5, R4, R9, RZ ;  /* 0x0000000904057227 */ /* 0x000fe200078e00ff */
[----:B------:R-:W-:-:S02]  /*1e30*/  ISETP.GT.U32.AND P6, PT, R2, R209, PT ;  /* 0x000000d10200720c */ /* 0x000fc40003fc4070 */
[----:B------:R-:W-:Y:S01]  /*1e40*/  IABS R215, R11 ;  /* 0x0000000b00d77213 */ /* 0x000fe20000000000 */
[----:B------:R-:W-:-:S04]  /*1e50*/  IMAD.HI.U32 R7, R4, R19, RZ ;  /* 0x0000001304077227 */ /* 0x000fc800078e00ff */
[--C-:B------:R-:W-:Y:S01]  /*1e60*/  @!P1 IMAD.IADD R207, R207, 0x1, -R2.reuse ;  /* 0x00000001cfcf9824 */ /* 0x100fe200078e0a02 */
[C---:B------:R-:W-:Y:S01]  /*1e70*/  ISETP.GT.U32.AND P1, PT, R2.reuse, R20, PT ;  /* 0x000000140200720c */ /* 0x040fe20003f24070 */
[----:B------:R-:W-:Y:S02]  /*1e80*/  IMAD.MOV R5, RZ, RZ, -R5 ;  /* 0x000000ffff057224 */ /* 0x000fe400078e0a05 */
[----:B------:R-:W-:Y:S02]  /*1e90*/  IMAD.MOV R7, RZ, RZ, -R7 ;  /* 0x000000ffff077224 */ /* 0x000fe400078e0a07 */
[----:B------:R-:W-:Y:S01]  /*1ea0*/  @!P6 IMAD.IADD R209, R209, 0x1, -R2 ;  /* 0x00000001d1d1e824 */ /* 0x000fe200078e0a02 */
[C---:B------:R-:W-:Y:S01]  /*1eb0*/  ISETP.GT.U32.AND P6, PT, R2.reuse, R210, PT ;  /* 0x000000d20200720c */ /* 0x040fe20003fc4070 */
[----:B------:R-:W-:Y:S01]  /*1ec0*/  IMAD R212, R2, R5, R9 ;  /* 0x0000000502d47224 */ /* 0x000fe200078e0209 */
[----:B------:R-:W-:Y:S01]  /*1ed0*/  IABS R9, R12 ;  /* 0x0000000c00097213 */ /* 0x000fe20000000000 */
[----:B------:R-:W-:-:S04]  /*1ee0*/  IMAD.HI.U32 R5, R4, R213, RZ ;  /* 0x000000d504057227 */ /* 0x000fc800078e00ff */
[----:B------:R-:W-:Y:S02]  /*1ef0*/  IMAD R19, R2, R7, R19 ;  /* 0x0000000702137224 */ /* 0x000fe400078e0213 */
[--C-:B------:R-:W-:Y:S02]  /*1f00*/  @!P1 IMAD.IADD R20, R20, 0x1, -R2.reuse ;  /* 0x0000000114149824 */ /* 0x100fe400078e0a02 */
[----:B------:R-:W-:Y:S02]  /*1f10*/  IMAD.MOV R7, RZ, RZ, -R5 ;  /* 0x000000ffff077224 */ /* 0x000fe400078e0a05 */
[----:B------:R-:W-:Y:S01]  /*1f20*/  @!P3 IMAD.MOV R207, RZ, RZ, -R207 ;  /* 0x000000ffffcfb224 */ /* 0x000fe200078e0acf */
[C---:B------:R-:W-:Y:S01]  /*1f30*/  ISETP.GT.U32.AND P1, PT, R2.reuse, R20, PT ;  /* 0x000000140200720c */ /* 0x040fe20003f24070 */
[C---:B------:R-:W-:Y:S01]  /*1f40*/  IMAD R213, R2.reuse, R7, R213 ;  /* 0x0000000702d57224 */ /* 0x040fe200078e02d5 */
[----:B------:R-:W-:Y:S01]  /*1f50*/  ISETP.GT.U32.AND P3, PT, R2, R212, PT ;  /* 0x000000d40200720c */ /* 0x000fe20003f64070 */
[----:B------:R-:W-:-:S02]  /*1f60*/  @!P6 IMAD.IADD R210, R210, 0x1, -R2 ;  /* 0x00000001d2d2e824 */ /* 0x000fc400078e0a02 */
[----:B------:R-:W-:Y:S01]  /*1f70*/  IMAD.HI.U32 R7, R4, R9, RZ ;  /* 0x0000000904077227 */ /* 0x000fe200078e00ff */
[----:B------:R-:W-:-:S03]  /*1f80*/  ISETP.GT.U32.AND P6, PT, R2, R213, PT ;  /* 0x000000d50200720c */ /* 0x000fc60003fc4070 */
[----:B------:R-:W-:Y:S02]  /*1f90*/  IMAD.MOV R7, RZ, RZ, -R7 ;  /* 0x000000ffff077224 */ /* 0x000fe400078e0a07 */
[----:B------:R-:W-:-:S04]  /*1fa0*/  IMAD.HI.U32 R5, R4, R215, RZ ;  /* 0x000000d704057227 */ /* 0x000fc800078e00ff */
[--C-:B------:R-:W-:Y:S01]  /*1fb0*/  @!P1 IMAD.IADD R20, R20, 0x1, -R2.reuse ;  /* 0x0000000114149824 */ /* 0x100fe200078e0a02 */
[----:B------:R-:W-:Y:S01]  /*1fc0*/  ISETP.GE.AND P1, PT, R8, RZ, PT ;  /* 0x000000ff0800720c */ /* 0x000fe20003f26270 */
[----:B------:R-:W-:Y:S01]  /*1fd0*/  IMAD R18, R2, R7, R9 ;  /* 0x0000000702127224 */ /* 0x000fe200078e0209 */
[----:B------:R-:W-:Y:S01]  /*1fe0*/  IADD3 R8, R3, 0x88, RZ ;  /* 0x0000008803087810 */ /* 0x000fe20007ffe0ff */
[--C-:B------:R-:W-:Y:S01]  /*1ff0*/  @!P3 IMAD.IADD R212, R212, 0x1, -R2.reuse ;  /* 0x00000001d4d4b824 */ /* 0x100fe200078e0a02 */
[C---:B------:R-:W-:Y:S01]  /*2000*/  ISETP.GT.U32.AND P3, PT, R2.reuse, R210, PT ;  /* 0x000000d20200720c */ /* 0x040fe20003f64070 */
[----:B------:R-:W-:Y:S01]  /*2010*/  @!P6 IMAD.IADD R213, R213, 0x1, -R2 ;  /* 0x00000001d5d5e824 */ /* 0x000fe200078e0a02 */
[----:B------:R-:W-:Y:S01]  /*2020*/  IABS R7, R8 ;  /* 0x0000000800077213 */ /* 0x000fe20000000000 */
[----:B------:R-:W-:Y:S01]  /*2030*/  IMAD.MOV R5, RZ, RZ, -R5 ;  /* 0x000000ffff057224 */ /* 0x000fe200078e0a05 */
[----:B------:R-:W-:Y:S01]  /*2040*/  IABS R9, R13 ;  /* 0x0000000d00097213 */ /* 0x000fe20000000000 */
[----:B------:R-:W-:Y:S01]  /*2050*/  @!P2 IMAD.MOV R209, RZ, RZ, -R209 ;  /* 0x000000ffffd1a224 */ /* 0x000fe200078e0ad1 */
[C---:B------:R-:W-:Y:S01]  /*2060*/  ISETP.GT.U32.AND P6, PT, R2.reuse, R213, PT ;  /* 0x000000d50200720c */ /* 0x040fe20003fc4070 */
[C---:B------:R-:W-:Y:S01]  /*2070*/  IMAD R215, R2.reuse, R5, R215 ;  /* 0x0000000502d77224 */ /* 0x040fe200078e02d7 */
[----:B------:R-:W-:Y:S01]  /*2080*/  ISETP.GT.U32.AND P2, PT, R2, R19, PT ;  /* 0x000000130200720c */ /* 0x000fe20003f44070 */
[----:B------:R-:W-:-:S04]  /*2090*/  IMAD.HI.U32 R5, R4, R7, RZ ;  /* 0x0000000704057227 */ /* 0x000fc800078e00ff */
[----:B------:R-:W-:Y:S02]  /*20a0*/  IMAD.MOV R5, RZ, RZ, -R5 ;  /* 0x000000ffff057224 */ /* 0x000fe400078e0a05 */
[--C-:B------:R-:W-:Y:S01]  /*20b0*/  @!P3 IMAD.IADD R210, R210, 0x1, -R2.reuse ;  /* 0x00000001d2d2b824 */ /* 0x100fe200078e0a02 */
[C---:B------:R-:W-:Y:S01]  /*20c0*/  ISETP.GT.U32.AND P3, PT, R2.reuse, R215, PT ;  /* 0x000000d70200720c */ /* 0x040fe20003f64070 */
[C---:B------:R-:W-:Y:S02]  /*20d0*/  IMAD R216, R2.reuse, R5, R7 ;  /* 0x0000000502d87224 */ /* 0x040fe400078e0207 */
[--C-:B------:R-:W-:Y:S02]  /*20e0*/  @!P6 IMAD.IADD R213, R213, 0x1, -R2.reuse ;  /* 0x00000001d5d5e824 */ /* 0x100fe400078e0a02 */
[----:B------:R-:W-:Y:S01]  /*20f0*/  @!P2 IMAD.IADD R19, R19, 0x1, -R2 ;  /* 0x000000011313a824 */ /* 0x000fe200078e0a02 */
[C---:B------:R-:W-:Y:S01]  /*2100*/  ISETP.GT.U32.AND P6, PT, R2.reuse, R216, PT ;  /* 0x000000d80200720c */ /* 0x040fe20003fc4070 */
[----:B------:R-:W-:Y:S01]  /*2110*/  @!P4 IMAD.MOV R20, RZ, RZ, -R20 ;  /* 0x000000ffff14c224 */ /* 0x000fe200078e0a14 */
[----:B------:R-:W-:Y:S01]  /*2120*/  ISETP.GT.U32.AND P2, PT, R2, R212, PT ;  /* 0x000000d40200720c */ /* 0x000fe20003f44070 */
[----:B------:R-:W-:Y:S01]  /*2130*/  IMAD.HI.U32 R5, R4, R9, RZ ;  /* 0x0000000904057227 */ /* 0x000fe200078e00ff */
[----:B------:R-:W-:-:S03]  /*2140*/  ISETP.GT.U32.AND P4, PT, R2, R19, PT ;  /* 0x000000130200720c */ /* 0x000fc60003f84070 */
[----:B------:R-:W-:Y:S01]  /*2150*/  @!P3 IMAD.IADD R215, R215, 0x1, -R2 ;  /* 0x00000001d7d7b824 */ /* 0x000fe200078e0a02 */
[----:B------:R-:W-:Y:S01]  /*2160*/  ISETP.GE.AND P3, PT, R11, RZ, PT ;  /* 0x000000ff0b00720c */ /* 0x000fe20003f66270 */
[----:B------:R-:W-:-:S04]  /*2170*/  IMAD.HI.U32 R7, R4, R17, RZ ;  /* 0x0000001104077227 */ /* 0x000fc800078e00ff */
[--C-:B------:R-:W-:Y:S01]  /*2180*/  @!P6 IMAD.IADD R216, R216, 0x1, -R2.reuse ;  /* 0x00000001d8d8e824 */ /* 0x100fe200078e0a02 */
[----:B------:R-:W-:Y:S01]  /*2190*/  ISETP.GT.U32.AND P6, PT, R2, R215, PT ;  /* 0x000000d70200720c */ /* 0x000fe20003fc4070 */
[----:B------:R-:W-:Y:S02]  /*21a0*/  IMAD.MOV R5, RZ, RZ, -R5 ;  /* 0x000000ffff057224 */ /* 0x000fe400078e0a05 */
[--C-:B------:R-:W-:Y:S01]  /*21b0*/  @!P4 IMAD.IADD R19, R19, 0x1, -R2.reuse ;  /* 0x000000011313c824 */ /* 0x100fe200078e0a02 */
[----:B------:R-:W-:Y:S01]  /*21c0*/  ISETP.GE.AND P4, PT, R10, RZ, PT ;  /* 0x000000ff0a00720c */ /* 0x000fe20003f86270 */
[----:B------:R-:W-:Y:S01]  /*21d0*/  IMAD.MOV R7, RZ, RZ, -R7 ;  /* 0x000000ffff077224 */ /* 0x000fe200078e0a07 */
[----:B------:R-:W-:Y:S01]  /*21e0*/  IADD3 R10, R3, 0x7c, RZ ;  /* 0x0000007c030a7810 */ /* 0x000fe20007ffe0ff */
[C---:B------:R-:W-:Y:S02]  /*21f0*/  IMAD R218, R2.reuse, R5, R9 ;  /* 0x0000000502da7224 */ /* 0x040fe400078e0209 */
[C---:B------:R-:W-:Y:S01]  /*2200*/  IMAD R17, R2.reuse, R7, R17 ;  /* 0x0000000702117224 */ /* 0x040fe200078e0211 */
[----:B------:R-:W-:Y:S01]  /*2210*/  IABS R219, R10 ;  /* 0x0000000a00db7213 */ /* 0x000fe20000000000 */
[----:B------:R-:W-:Y:S01]  /*2220*/  @!P1 IMAD.MOV R19, RZ, RZ, -R19 ;  /* 0x000000ffff139224 */ /* 0x000fe200078e0a13 */
[----:B------:R-:W-:Y:S01]  /*2230*/  ISETP.GT.U32.AND P1, PT, R2, R218, PT ;  /* 0x000000da0200720c */ /* 0x000fe20003f24070 */
[--C-:B------:R-:W-:Y:S01]  /*2240*/  @!P2 IMAD.IADD R212, R212, 0x1, -R2.reuse ;  /* 0x00000001d4d4a824 */ /* 0x100fe200078e0a02 */
[C---:B------:R-:W-:Y:S01]  /*2250*/  ISETP.GT.U32.AND P2, PT, R2.reuse, R18, PT ;  /* 0x000000120200720c */ /* 0x040fe20003f44070 */
[----:B------:R-:W-:Y:S01]  /*2260*/  @!P6 IMAD.IADD R215, R215, 0x1, -R2 ;  /* 0x00000001d7d7e824 */ /* 0x000fe200078e0a02 */
[----:B------:R-:W-:Y:S01]  /*2270*/  ISETP.GT.U32.AND P6, PT, R2, R17, PT ;  /* 0x000000110200720c */ /* 0x000fe20003fc4070 */
[----:B------:R-:W-:Y:S01]  /*2280*/  IMAD.HI.U32 R5, R4, R219, RZ ;  /* 0x000000db04057227 */ /* 0x000fe200078e00ff */
[----:B------:R-:W-:-:S03]  /*2290*/  IADD3 R7, R3, 0x78, RZ ;  /* 0x0000007803077810 */ /* 0x000fc60007ffe0ff */
[----:B------:R-:W-:Y:S01]  /*22a0*/  IMAD.MOV R5, RZ, RZ, -R5 ;  /* 0x000000ffff057224 */ /* 0x000fe200078e0a05 */
[----:B------:R-:W-:Y:S01]  /*22b0*/  IABS R221, R7 ;  /* 0x0000000700dd7213 */ /* 0x000fe20000000000 */
[----:B------:R-:W-:Y:S02]  /*22c0*/  @!P5 IMAD.MOV R210, RZ, RZ, -R210 ;  /* 0x000000ffffd2d224 */ /* 0x000fe400078e0ad2 */
[--C-:B------:R-:W-:Y:S01]  /*22d0*/  @!P1 IMAD.IADD R218, R218, 0x1, -R2.reuse ;  /* 0x00000001dada9824 */ /* 0x100fe200078e0a02 */
[----:B------:R-:W-:Y:S01]  /*22e0*/  ISETP.GE.AND P1, PT, R10, RZ, PT ;  /* 0x000000ff0a00720c */ /* 0x000fe20003f26270 */
[--C-:B------:R-:W-:Y:S01]  /*22f0*/  @!P2 IMAD.IADD R18, R18, 0x1, -R2.reuse ;  /* 0x000000011212a824 */ /* 0x100fe200078e0a02 */
[----:B------:R-:W-:Y:S01]  /*2300*/  ISETP.GE.AND P2, PT, R12, RZ, PT ;  /* 0x000000ff0c00720c */ /* 0x000fe20003f46270 */
[----:B------:R-:W-:Y:S01]  /*2310*/  @!P6 IMAD.IADD R17, R17, 0x1, -R2 ;  /* 0x000000011111e824 */ /* 0x000fe200078e0a02 */
[C---:B------:R-:W-:Y:S01]  /*2320*/  ISETP.GT.U32.AND P6, PT, R2.reuse, R218, PT ;  /* 0x000000da0200720c */ /* 0x040fe20003fc4070 */
[C---:B------:R-:W-:Y:S01]  /*2330*/  IMAD R219, R2.reuse, R5, R219 ;  /* 0x0000000502db7224 */ /* 0x040fe200078e02db */
[----:B------:R-:W-:Y:S01]  /*2340*/  ISETP.GT.U32.AND P5, PT, R2, R18, PT ;  /* 0x000000120200720c */ /* 0x000fe20003fa4070 */
[----:B------:R-:W-:Y:S01]  /*2350*/  IMAD.HI.U32 R5, R4, R221, RZ ;  /* 0x000000dd04057227 */ /* 0x000fe200078e00ff */
[----:B------:R-:W-:-:S02]  /*2360*/  IADD3 R10, R3, 0x60, RZ ;  /* 0x00000060030a7810 */ /* 0x000fc40007ffe0ff */
[C---:B------:R-:W-:Y:S01]  /*2370*/  IADD3 R12, R3.reuse, 0x5c, RZ ;  /* 0x0000005c030c7810 */ /* 0x040fe20007ffe0ff */
[----:B------:R-:W-:Y:S01]  /*2380*/  IMAD.MOV R5, RZ, RZ, -R5 ;  /* 0x000000ffff057224 */ /* 0x000fe200078e0a05 */
[----:B------:R-:W-:Y:S01]  /*2390*/  IABS R225, R10 ;  /* 0x0000000a00e17213 */ /* 0x000fe20000000000 */
[----:B------:R-:W-:Y:S01]  /*23a0*/  @!P0 IMAD.MOV R212, RZ, RZ, -R212 ;  /* 0x000000ffffd48224 */ /* 0x000fe200078e0ad4 */
[C---:B------:R-:W-:Y:S01]  /*23b0*/  ISETP.GT.U32.AND P0, PT, R2.reuse, R216, PT ;  /* 0x000000d80200720c */ /* 0x040fe20003f04070 */
[----:B------:R-:W-:Y:S01]  /*23c0*/  IMAD R221, R2, R5, R221 ;  /* 0x0000000502dd7224 */ /* 0x000fe200078e02dd */
[----:B------:R-:W-:Y:S01]  /*23d0*/  IADD3 R5, R3, 0x74, RZ ;  /* 0x0000007403057810 */ /* 0x000fe20007ffe0ff */
[--C-:B------:R-:W-:Y:S02]  /*23e0*/  @!P6 IMAD.IADD R218, R218, 0x1, -R2.reuse ;  /* 0x00000001dadae824 */ /* 0x100fe400078e0a02 */
[----:B------:R-:W-:Y:S01]  /*23f0*/  @!P5 IMAD.IADD R18, R18, 0x1, -R2 ;  /* 0x000000011212d824 */ /* 0x000fe200078e0a02 */
[C---:B------:R-:W-:Y:S01]  /*2400*/  ISETP.GT.U32.AND P6, PT, R2.reuse, R221, PT ;  /* 0x000000dd0200720c */ /* 0x040fe20003fc4070 */
[----:B------:R-:W-:Y:S01]  /*2410*/  @!P3 IMAD.MOV R215, RZ, RZ, -R215 ;  /* 0x000000ffffd7b224 */ /* 0x000fe200078e0ad7 */
[----:B------:R-:W-:Y:S01]  /*2420*/  ISETP.GE.AND P5, PT, R13, RZ, PT ;  /* 0x000000ff0d00720c */ /* 0x000fe20003fa6270 */
[----:B------:R-:W-:Y:S01]  /*2430*/  @!P4 IMAD.MOV R213, RZ, RZ, -R213 ;  /* 0x000000ffffd5c224 */ /* 0x000fe200078e0ad5 */
[----:B------:R-:W-:Y:S01]  /*2440*/  ISETP.GT.U32.AND P3, PT, R2, R17, PT ;  /* 0x000000110200720c */ /* 0x000fe20003f64070 */
[----:B------:R-:W-:Y:S01]  /*2450*/  @!P2 IMAD.MOV R18, RZ, RZ, -R18 ;  /* 0x000000ffff12a224 */ /* 0x000fe200078e0a12 */
[----:B------:R-:W-:Y:S01]  /*2460*/  ISETP.GE.AND P4, PT, R8, RZ, PT ;  /* 0x000000ff0800720c */ /* 0x000fe20003f86270 */
[----:B------:R-:W-:Y:S01]  /*2470*/  @!P0 IMAD.IADD R216, R216, 0x1, -R2 ;  /* 0x00000001d8d88824 */ /* 0x000fe200078e0a02 */
[----:B------:R-:W-:-:S02]  /*2480*/  IABS R9, R5 ;  /* 0x0000000500097213 */ /* 0x000fc40000000000 */
[----:B------:R-:W-:Y:S02]  /*2490*/  ISETP.GE.AND P2, PT, R7, RZ, PT ;  /* 0x000000ff0700720c */ /* 0x000fe40003f46270 */
[----:B------:R-:W-:Y:S01]  /*24a0*/  IADD3 R7, R3, 0x70, RZ ;  /* 0x0000007003077810 */ /* 0x000fe20007ffe0ff */
[----:B------:R-:W-:Y:S01]  /*24b0*/  @!P6 IMAD.IADD R221, R221, 0x1, -R2 ;  /* 0x00000001dddde824 */ /* 0x000fe200078e0a02 */
[----:B------:R-:W-:Y:S01]  /*24c0*/  IADD3 R8, R3, 0x6c, RZ ;  /* 0x0000006c03087810 */ /* 0x000fe20007ffe0ff */
[----:B------:R-:W-:Y:S01]  /*24d0*/  @!P5 IMAD.MOV R218, RZ, RZ, -R218 ;  /* 0x000000ffffdad224 */ /* 0x000fe200078e0ada */
[----:B------:R-:W-:Y:S01]  /*24e0*/  IABS R11, R7 ;  /* 0x00000007000b7213 */ /* 0x000fe20000000000 */
[----:B------:R-:W-:Y:S01]  /*24f0*/  @!P3 IMAD.IADD R17, R17, 0x1, -R2 ;  /* 0x000000011111b824 */ /* 0x000fe200078e0a02 */
[----:B------:R-:W-:Y:S01]  /*2500*/  ISETP.GE.AND P3, PT, R5, RZ, PT ;  /* 0x000000ff0500720c */ /* 0x000fe20003f66270 */
[----:B------:R-:W-:Y:S01]  /*2510*/  IMAD.HI.U32 R5, R4, R9, RZ ;  /* 0x0000000904057227 */ /* 0x000fe200078e00ff */
[----:B------:R-:W-:-:S02]  /*2520*/  ISETP.GT.U32.AND P5, PT, R2, R221, PT ;  /* 0x000000dd0200720c */ /* 0x000fc40003fa4070 */
[----:B------:R-:W-:Y:S01]  /*2530*/  IABS R223, R8 ;  /* 0x0000000800df7213 */ /* 0x000fe20000000000 */
[----:B------:R-:W-:Y:S01]  /*2540*/  @!P4 IMAD.MOV R216, RZ, RZ, -R216 ;  /* 0x000000ffffd8c224 */ /* 0x000fe200078e0ad8 */
[----:B------:R-:W-:Y:S01]  /*2550*/  ISETP.GT.U32.AND P4, PT, R2, R219, PT ;  /* 0x000000db0200720c */ /* 0x000fe20003f84070 */
[----:B------:R-:W-:Y:S01]  /*2560*/  IMAD.MOV R16, RZ, RZ, -R5 ;  /* 0x000000ffff107224 */ /* 0x000fe200078e0a05 */
[----:B------:R-:W-:Y:S01]  /*2570*/  ISETP.GE.AND P0, PT, R14, RZ, PT ;  /* 0x000000ff0e00720c */ /* 0x000fe20003f06270 */
[----:B------:R-:W-:Y:S01]  /*2580*/  IMAD.HI.U32 R5, R4, R223, RZ ;  /* 0x000000df04057227 */ /* 0x000fe200078e00ff */
[----:B------:R-:W-:-:S03]  /*2590*/  IABS R13, R24 ;  /* 0x00000018000d7213 */ /* 0x000fc60000000000 */
[C---:B------:R-:W-:Y:S02]  /*25a0*/  IMAD R16, R2.reuse, R16, R9 ;  /* 0x0000001002107224 */ /* 0x040fe400078e0209 */
[--C-:B------:R-:W-:Y:S02]  /*25b0*/  @!P5 IMAD.IADD R221, R221, 0x1, -R2.reuse ;  /* 0x00000001ddddd824 */ /* 0x100fe400078e0a02 */
[----:B------:R-:W-:Y:S01]  /*25c0*/  IMAD.MOV R5, RZ, RZ, -R5 ;  /* 0x000000ffff057224 */ /* 0x000fe200078e0a05 */
[----:B------:R-:W-:Y:S01]  /*25d0*/  ISETP.GT.U32.AND P5, PT, R2, R16, PT ;  /* 0x000000100200720c */ /* 0x000fe20003fa4070 */
[----:B------:R-:W-:Y:S01]  /*25e0*/  @!P4 IMAD.IADD R219, R219, 0x1, -R2 ;  /* 0x00000001dbdbc824 */ /* 0x000fe200078e0a02 */
[----:B------:R-:W-:Y:S01]  /*25f0*/  ISETP.GE.AND P4, PT, R7, RZ, PT ;  /* 0x000000ff0700720c */ /* 0x000fe20003f86270 */
[----:B------:R-:W-:-:S03]  /*2600*/  IMAD.HI.U32 R7, R4, R11, RZ ;  /* 0x0000000b04077227 */ /* 0x000fc600078e00ff */
[C---:B------:R-:W-:Y:S01]  /*2610*/  ISETP.GT.U32.AND P6, PT, R2.reuse, R219, PT ;  /* 0x000000db0200720c */ /* 0x040fe20003fc4070 */
[----:B------:R-:W-:Y:S01]  /*2620*/  IMAD.MOV R222, RZ, RZ, -R7 ;  /* 0x000000ffffde7224 */ /* 0x000fe200078e0a07 */
[----:B------:R-:W-:Y:S01]  /*2630*/  IADD3 R7, R3, 0x68, RZ ;  /* 0x0000006803077810 */ /* 0x000fe20007ffe0ff */
[----:B------:R-:W-:Y:S02]  /*2640*/  @!P2 IMAD.MOV R221, RZ, RZ, -R221 ;  /* 0x000000ffffdda224 */ /* 0x000fe400078e0add */
[----:B------:R-:W-:Y:S01]  /*2650*/  IMAD R222, R2, R222, R11 ;  /* 0x000000de02de7224 */ /* 0x000fe200078e020b */
[----:B------:R-:W-:Y:S01]  /*2660*/  IABS R15, R7 ;  /* 0x00000007000f7213 */ /* 0x000fe20000000000 */
[----:B------:R-:W-:Y:S01]  /*2670*/  @!P5 IMAD.IADD R16, R16, 0x1, -R2 ;  /* 0x000000011010d824 */ /* 0x000fe200078e0a02 */
[----:B------:R-:W-:Y:S01]  /*2680*/  IABS R11, R12 ;  /* 0x0000000c000b7213 */ /* 0x000fe20000000000 */
[C---:B------:R-:W-:Y:S01]  /*2690*/  IMAD R223, R2.reuse, R5, R223 ;  /* 0x0000000502df7224 */ /* 0x040fe200078e02df */
[----:B------:R-:W-:Y:S01]  /*26a0*/  ISETP.GT.U32.AND P2, PT, R2, R222, PT ;  /* 0x000000de0200720c */ /* 0x000fe20003f44070 */
[----:B------:R-:W-:Y:S01]  /*26b0*/  IMAD.HI.U32 R5, R4, R15, RZ ;  /* 0x0000000f04057227 */ /* 0x000fe200078e00ff */
[----:B------:R-:W-:-:S03]  /*26c0*/  ISETP.GT.U32.AND P5, PT, R2, R16, PT ;  /* 0x000000100200720c */ /* 0x000fc60003fa4070 */
[--C-:B------:R-:W-:Y:S01]  /*26d0*/  @!P6 IMAD.IADD R219, R219, 0x1, -R2.reuse ;  /* 0x00000001dbdbe824 */ /* 0x100fe200078e0a02 */
[----:B------:R-:W-:Y:S01]  /*26e0*/  ISETP.GE.AND P6, PT, R7, RZ, PT ;  /* 0x000000ff0700720c */ /* 0x000fe20003fc6270 */
[----:B------:R-:W-:Y:S01]  /*26f0*/  IMAD.MOV R5, RZ, RZ, -R5 ;  /* 0x000000ffff057224 */ /* 0x000fe200078e0a05 */
[----:B------:R-:W-:Y:S01]  /*2700*/  IADD3 R7, R3, 0x64, RZ ;  /* 0x0000006403077810 */ /* 0x000fe20007ffe0ff */
[----:B------:R-:W-:Y:S02]  /*2710*/  @!P1 IMAD.MOV R219, RZ, RZ, -R219 ;  /* 0x000000ffffdb9224 */ /* 0x000fe400078e0adb */
[----:B------:R-:W-:Y:S01]  /*2720*/  IMAD R15, R2, R5, R15 ;  /* 0x00000005020f7224 */ /* 0x000fe200078e020f */
[----:B------:R-:W-:Y:S01]  /*2730*/  IABS R9, R7 ;  /* 0x0000000700097213 */ /* 0x000fe20000000000 */
[--C-:B------:R-:W-:Y:S01]  /*2740*/  @!P2 IMAD.IADD R222, R222, 0x1, -R2.reuse ;  /* 0x00000001dedea824 */ /* 0x100fe200078e0a02 */
[----:B------:R-:W-:Y:S01]  /*2750*/  ISETP.GE.AND P1, PT, R7, RZ, PT ;  /* 0x000000ff0700720c */ /* 0x000fe20003f26270 */
[----:B------:R-:W-:Y:S01]  /*2760*/  @!P5 IMAD.IADD R16, R16, 0x1, -R2 ;  /* 0x000000011010d824 */ /* 0x000fe200078e0a02 */
[----:B------:R-:W-:Y:S01]  /*2770*/  ISETP.GT.U32.AND P5, PT, R2, R223, PT ;  /* 0x000000df0200720c */ /* 0x000fe20003fa4070 */
[----:B------:R-:W-:Y:S01]  /*2780*/  IMAD.HI.U32 R5, R4, R9, RZ ;  /* 0x0000000904057227 */ /* 0x000fe200078e00ff */
[----:B------:R-:W-:-:S03]  /*2790*/  ISETP.GT.U32.AND P2, PT, R2, R222, PT ;  /* 0x000000de0200720c */ /* 0x000fc60003f44070 */
[----:B------:R-:W-:Y:S01]  /*27a0*/  @!P3 IMAD.MOV R16, RZ, RZ, -R16 ;  /* 0x000000ffff10b224 */ /* 0x000fe200078e0a10 */
[----:B------:R-:W-:Y:S01]  /*27b0*/  ISETP.GT.U32.AND P3, PT, R2, R15, PT ;  /* 0x0000000f0200720c */ /* 0x000fe20003f64070 */
[----:B------:R-:W-:Y:S02]  /*27c0*/  IMAD.MOV R5, RZ, RZ, -R5 ;  /* 0x000000ffff057224 */ /* 0x000fe400078e0a05 */
[----:B------:R-:W-:-:S04]  /*27d0*/  IMAD.HI.U32 R7, R4, R225, RZ ;  /* 0x000000e104077227 */ /* 0x000fc800078e00ff */
[----:B------:R-:W-:Y:S02]  /*27e0*/  IMAD R224, R2, R5, R9 ;  /* 0x0000000502e07224 */ /* 0x000fe400078e0209 */
[----:B------:R-:W-:Y:S01]  /*27f0*/  @!P0 IMAD.MOV R17, RZ, RZ, -R17 ;  /* 0x000000ffff118224 */ /* 0x000fe200078e0a11 */
[----:B------:R-:W-:Y:S01]  /*2800*/  ISETP.GE.AND P0, PT, R8, RZ, PT ;  /* 0x000000ff0800720c */ /* 0x000fe20003f06270 */
[--C-:B------:R-:W-:Y:S02]  /*2810*/  @!P5 IMAD.IADD R223, R223, 0x1, -R2.reuse ;  /* 0x00000001dfdfd824 */ /* 0x100fe400078e0a02 */
[----:B------:R-:W-:Y:S02]  /*2820*/  IMAD.MOV R8, RZ, RZ, -R7 ;  /* 0x000000ffff087224 */ /* 0x000fe400078e0a07 */
[--C-:B------:R-:W-:Y:S01]  /*2830*/  @!P2 IMAD.IADD R222, R222, 0x1, -R2.reuse ;  /* 0x00000001dedea824 */ /* 0x100fe200078e0a02 */
[C---:B------:R-:W-:Y:S01]  /*2840*/  ISETP.GT.U32.AND P2, PT, R2.reuse, R224, PT ;  /* 0x000000e00200720c */ /* 0x040fe20003f44070 */
[----:B------:R-:W-:Y:S01]  /*2850*/  @!P3 IMAD.IADD R15, R15, 0x1, -R2 ;  /* 0x000000010f0fb824 */ /* 0x000fe200078e0a02 */
[----:B------:R-:W-:Y:S01]  /*2860*/  ISETP.GT.U32.AND P3, PT, R2, R223, PT ;  /* 0x000000df0200720c */ /* 0x000fe20003f64070 */
[----:B------:R-:W-:-:S04]  /*2870*/  IMAD.HI.U32 R5, R4, R11, RZ ;  /* 0x0000000b04057227 */ /* 0x000fc800078e00ff */
[----:B------:R-:W-:Y:S01]  /*2880*/  IMAD R225, R2, R8, R225 ;  /* 0x0000000802e17224 */ /* 0x000fe200078e02e1 */
[----:B------:R-:W-:Y:S01]  /*2890*/  IADD3 R8, R3, 0x54, RZ ;  /* 0x0000005403087810 */ /* 0x000fe20007ffe0ff */
[----:B------:R-:W-:Y:S02]  /*28a0*/  IMAD.MOV R5, RZ, RZ, -R5 ;  /* 0x000000ffff057224 */ /* 0x000fe400078e0a05 */
[----:B------:R-:W-:Y:S01]  /*28b0*/  IMAD.HI.U32 R7, R4, R13, RZ ;  /* 0x0000000d04077227 */ /* 0x000fe200078e00ff */
[----:B------:R-:W-:-:S03]  /*28c0*/  ISETP.GT.U32.AND P5, PT, R2, R225, PT ;  /* 0x000000e10200720c */ /* 0x000fc60003fa4070 */
[----:B------:R-:W-:Y:S01]  /*28d0*/  IMAD R14, R2, R5, R11 ;  /* 0x00000005020e7224 */ /* 0x000fe200078e020b */
[----:B------:R-:W-:Y:S01]  /*28e0*/  IABS R11, R25 ;  /* 0x00000019000b7213 */ /* 0x000fe20000000000 */
[--C-:B------:R-:W-:Y:S01]  /*28f0*/  @!P2 IMAD.IADD R224, R224, 0x1, -R2.reuse ;  /* 0x00000001e0e0a824 */ /* 0x100fe200078e0a02 */
[C---:B------:R-:W-:Y:S01]  /*2900*/  ISETP.GT.U32.AND P2, PT, R2.reuse, R15, PT ;  /* 0x0000000f0200720c */ /* 0x040fe20003f44070 */
[----:B------:R-:W-:Y:S01]  /*2910*/  @!P3 IMAD.IADD R223, R223, 0x1, -R2 ;  /* 0x00000001dfdfb824 */ /* 0x000fe200078e0a02 */
[C---:B------:R-:W-:Y:S01]  /*2920*/  ISETP.GT.U32.AND P3, PT, R2.reuse, R14, PT ;  /* 0x0000000e0200720c */ /* 0x040fe20003f64070 */
[----:B------:R-:W-:Y:S02]  /*2930*/  IMAD.MOV R7, RZ, RZ, -R7 ;  /* 0x000000ffff077224 */ /* 0x000fe400078e0a07 */
[----:B------:R-:W-:Y:S02]  /*2940*/  @!P4 IMAD.MOV R222, RZ, RZ, -R222 ;  /* 0x000000ffffdec224 */ /* 0x000fe400078e0ade */
[C---:B------:R-:W-:Y:S01]  /*2950*/  IMAD R226, R2.reuse, R7, R13 ;  /* 0x0000000702e27224 */ /* 0x040fe200078e020d */
[----:B------:R-:W-:Y:S01]  /*2960*/  IABS R7, R8 ;  /* 0x0000000800077213 */ /* 0x000fe20000000000 */
[----:B------:R-:W-:Y:S01]  /*2970*/  @!P5 IMAD.IADD R225, R225, 0x1, -R2 ;  /* 0x00000001e1e1d824 */ /* 0x000fe200078e0a02 */
[----:B------:R-:W-:Y:S01]  /*2980*/  IADD3 R13, R3, 0x50, RZ ;  /* 0x00000050030d7810 */ /* 0x000fe20007ffe0ff */
[----:B------:R-:W-:Y:S01]  /*2990*/  @!P0 IMAD.MOV R223, RZ, RZ, -R223 ;  /* 0x000000ffffdf8224 */ /* 0x000fe200078e0adf */
[----:B------:R-:W-:Y:S01]  /*29a0*/  ISETP.GT.U32.AND P5, PT, R2, R224, PT ;  /* 0x000000e00200720c */ /* 0x000fe20003fa4070 */
[----:B------:R-:W-:Y:S01]  /*29b0*/  IMAD.HI.U32 R5, R4, R7, RZ ;  /* 0x0000000704057227 */ /* 0x000fe200078e00ff */
[----:B------:R-:W-:-:S02]  /*29c0*/  ISETP.GT.U32.AND P4, PT, R2, R225, PT ;  /* 0x000000e10200720c */ /* 0x000fc40003f84070 */
[----:B------:R-:W-:Y:S01]  /*29d0*/  IABS R9, R13 ;  /* 0x0000000d00097213 */ /* 0x000fe20000000000 */
[--C-:B------:R-:W-:Y:S01]  /*29e0*/  @!P2 IMAD.IADD R15, R15, 0x1, -R2.reuse ;  /* 0x000000010f0fa824 */ /* 0x100fe200078e0a02 */
[----:B------:R-:W-:Y:S01]  /*29f0*/  ISETP.GT.U32.AND P2, PT, R2, R226, PT ;  /* 0x000000e20200720c */ /* 0x000fe20003f44070 */
[----:B------:R-:W-:Y:S01]  /*2a00*/  @!P3 IMAD.IADD R14, R14, 0x1, -R2 ;  /* 0x000000010e0eb824 */ /* 0x000fe200078e0a02 */
[----:B------:R-:W-:Y:S01]  /*2a10*/  ISETP.GE.AND P3, PT, R12, RZ, PT ;  /* 0x000000ff0c00720c */ /* 0x000fe20003f66270 */
[----:B------:R-:W-:Y:S01]  /*2a20*/  IMAD.MOV R5, RZ, RZ, -R5 ;  /* 0x000000ffff057224 */ /* 0x000fe200078e0a05 */
[----:B------:R-:W1:Y:S01]  /*2a30*/  I2F.RP R12, R53 ;  /* 0x00000035000c7306 */ /* 0x000e620000209400 */
[----:B------:R-:W-:Y:S01]  /*2a40*/  @!P6 IMAD.MOV R15, RZ, RZ, -R15 ;  /* 0x000000ffff0fe224 */ /* 0x000fe200078e0a0f */
[C---:B------:R-:W-:Y:S01]  /*2a50*/  ISETP.GT.U32.AND P0, PT, R2.reuse, R14, PT ;  /* 0x0000000e0200720c */ /* 0x040fe20003f04070 */
[----:B------:R-:W-:Y:S02]  /*2a60*/  IMAD R236, R2, R5, R7 ;  /* 0x0000000502ec7224 */ /* 0x000fe400078e0207 */
[----:B------:R-:W-:-:S04]  /*2a70*/  IMAD.HI.U32 R7, R4, R11, RZ ;  /* 0x0000000b04077227 */ /* 0x000fc800078e00ff */
[----:B------:R-:W-:-:S04]  /*2a80*/  IMAD.HI.U32 R5, R4, R9, RZ ;  /* 0x0000000904057227 */ /* 0x000fc800078e00ff */
[--C-:B------:R-:W-:Y:S01]  /*2a90*/  @!P4 IMAD.IADD R225, R225, 0x1, -R2.reuse ;  /* 0x00000001e1e1c824 */ /* 0x100fe200078e0a02 */
[----:B------:R-:W-:Y:S01]  /*2aa0*/  ISETP.GT.U32.AND P4, PT, R2, R236, PT ;  /* 0x000000ec0200720c */ /* 0x000fe20003f84070 */
[----:B------:R-:W-:Y:S01]  /*2ab0*/  IMAD.MOV R7, RZ, RZ, -R7 ;  /* 0x000000ffff077224 */ /* 0x000fe200078e0a07 */
[----:B-1----:R-:W1:Y:S01]  /*2ac0*/  MUFU.RCP R12, R12 ;  /* 0x0000000c000c7308 */ /* 0x002e620000001000 */
[--C-:B------:R-:W-:Y:S01]  /*2ad0*/  @!P2 IMAD.IADD R226, R226, 0x1, -R2.reuse ;  /* 0x00000001e2e2a824 */ /* 0x100fe200078e0a02 */
[----:B------:R-:W-:Y:S01]  /*2ae0*/  ISETP.GE.AND P2, PT, R24, RZ, PT ;  /* 0x000000ff1800720c */ /* 0x000fe20003f46270 */
[----:B------:R-:W-:Y:S02]  /*2af0*/  IMAD.MOV R5, RZ, RZ, -R5 ;  /* 0x000000ffff057224 */ /* 0x000fe400078e0a05 */
[C---:B------:R-:W-:Y:S01]  /*2b00*/  IMAD R7, R2.reuse, R7, R11 ;  /* 0x0000000702077224 */ /* 0x040fe200078e020b */
[----:B------:R-:W-:Y:S01]  /*2b10*/  ISETP.GT.U32.AND P6, PT, R2, R226, PT ;  /* 0x000000e20200720c */ /* 0x000fe20003fc4070 */
[--C-:B------:R-:W-:Y:S01]  /*2b20*/  @!P5 IMAD.IADD R224, R224, 0x1, -R2.reuse ;  /* 0x00000001e0e0d824 */ /* 0x100fe200078e0a02 */
[----:B------:R-:W-:Y:S01]  /*2b30*/  ISETP.GE.AND P5, PT, R10, RZ, PT ;  /* 0x000000ff0a00720c */ /* 0x000fe20003fa6270 */
[----:B------:R-:W-:Y:S01]  /*2b40*/  IMAD R5, R2, R5, R9 ;  /* 0x0000000502057224 */ /* 0x000fe200078e0209 */
[C---:B------:R-:W-:Y:S01]  /*2b50*/  IADD3 R10, R3.reuse, 0x48, RZ ;  /* 0x00000048030a7810 */ /* 0x040fe20007ffe0ff */
[----:B------:R-:W-:Y:S01]  /*2b60*/  @!P0 IMAD.IADD R14, R14, 0x1, -R2 ;  /* 0x000000010e0e8824 */ /* 0x000fe200078e0a02 */
[C---:B------:R-:W-:Y:S01]  /*2b70*/  ISETP.GT.U32.AND P0, PT, R2.reuse, R7, PT ;  /* 0x000000070200720c */ /* 0x040fe20003f04070 */
[----:B------:R-:W-:Y:S01]  /*2b80*/  @!P1 IMAD.MOV R224, RZ, RZ, -R224 ;  /* 0x000000ffffe09224 */ /* 0x000fe200078e0ae0 */
[----:B------:R-:W-:Y:S01]  /*2b90*/  ISETP.GT.U32.AND P1, PT, R2, R5, PT ;  /* 0x000000050200720c */ /* 0x000fe20003f24070 */
[----:B------:R-:W-:Y:S01]  /*2ba0*/  @!P4 IMAD.IADD R236, R236, 0x1, -R2 ;  /* 0x00000001ececc824 */ /* 0x000fe200078e0a02 */
[----:B------:R-:W-:Y:S01]  /*2bb0*/  IADD3 R9, R3, 0x44, RZ ;  /* 0x0000004403097810 */ /* 0x000fe20007ffe0ff */
[----:B------:R-:W-:Y:S01]  /*2bc0*/  @!P3 IMAD.MOV R14, RZ, RZ, -R14 ;  /* 0x000000ffff0eb224 */ /* 0x000fe200078e0a0e */
[----:B------:R-:W-:Y:S01]  /*2bd0*/  IABS R11, R10 ;  /* 0x0000000a000b7213 */ /* 0x000fe20000000000 */
[----:B------:R-:W-:Y:S01]  /*2be0*/  @!P6 IMAD.IADD R226, R226, 0x1, -R2 ;  /* 0x00000001e2e2e824 */ /* 0x000fe200078e0a02 */
[----:B------:R-:W-:Y:S01]  /*2bf0*/  ISETP.GT.U32.AND P4, PT, R2, R236, PT ;  /* 0x000000ec0200720c */ /* 0x000fe20003f84070 */
[----:B------:R-:W-:Y:S01]  /*2c00*/  @!P5 IMAD.MOV R225, RZ, RZ, -R225 ;  /* 0x000000ffffe1d224 */ /* 0x000fe200078e0ae1 */
[----:B------:R-:W-:Y:S01]  /*2c10*/  ISETP.GE.AND P6, PT, R13, RZ, PT ;  /* 0x000000ff0d00720c */ /* 0x000fe20003fc6270 */
[----:B------:R-:W-:Y:S01]  /*2c20*/  @!P2 IMAD.MOV R226, RZ, RZ, -R226 ;  /* 0x000000ffffe2a224 */ /* 0x000fe200078e0ae2 */
[----:B------:R-:W-:Y:S01]  /*2c30*/  ISETP.GE.AND P5, PT, R8, RZ, PT ;  /* 0x000000ff0800720c */ /* 0x000fe20003fa6270 */
[----:B------:R-:W-:Y:S01]  /*2c40*/  @!P0 IMAD.IADD R7, R7, 0x1, -R2 ;  /* 0x0000000107078824 */ /* 0x000fe200078e0a02 */
[----:B------:R-:W-:Y:S01]  /*2c50*/  IABS R13, R9 ;  /* 0x00000009000d7213 */ /* 0x000fe20000000000 */
[----:B------:R-:W-:Y:S01]  /*2c60*/  IMAD.HI.U32 R8, R4, R11, RZ ;  /* 0x0000000b04087227 */ /* 0x000fe200078e00ff */
[----:B------:R-:W-:-:S02]  /*2c70*/  ISETP.GE.AND P2, PT, R9, RZ, PT ;  /* 0x000000ff0900720c */ /* 0x000fc40003f46270 */
[----:B------:R-:W-:Y:S01]  /*2c80*/  ISETP.GT.U32.AND P3, PT, R2, R7, PT ;  /* 0x000000070200720c */ /* 0x000fe20003f64070 */
[----:B------:R-:W-:Y:S01]  /*2c90*/  @!P1 IMAD.IADD R5, R5, 0x1, -R2 ;  /* 0x0000000105059824 */ /* 0x000fe200078e0a02 */
[----:B------:R-:W-:Y:S01]  /*2ca0*/  ISETP.GE.AND P1, PT, R10, RZ, PT ;  /* 0x000000ff0a00720c */ /* 0x000fe20003f26270 */
[----:B------:R-:W-:Y:S01]  /*2cb0*/  IMAD.HI.U32 R10, R4, R13, RZ ;  /* 0x0000000d040a7227 */ /* 0x000fe200078e00ff */
[----:B-1----:R-:W-:Y:S02]  /*2cc0*/  IADD3 R9, R12, 0xffffffe, RZ ;  /* 0x0ffffffe0c097810 */ /* 0x002fe40007ffe0ff */
[----:B------:R-:W-:Y:S01]  /*2cd0*/  ISETP.GT.U32.AND P0, PT, R2, R5, PT ;  /* 0x000000050200720c */ /* 0x000fe20003f04070 */
[----:B------:R-:W-:Y:S01]  /*2ce0*/  IMAD.MOV R8, RZ, RZ, -R8 ;  /* 0x000000ffff087224 */ /* 0x000fe200078e0a08 */
[----:B------:R-:W-:Y:S01]  /*2cf0*/  IADD3 R12, R3, 0x38, RZ ;  /* 0x00000038030c7810 */ /* 0x000fe20007ffe0ff */
[----:B------:R-:W-:Y:S01]  /*2d00*/  @!P4 IMAD.IADD R236, R236, 0x1, -R2 ;  /* 0x00000001ececc824 */ /* 0x000fe200078e0a02 */
[----:B------:R-:W-:Y:S01]  /*2d10*/  ISETP.GE.AND P4, PT, R25, RZ, PT ;  /* 0x000000ff1900720c */ /* 0x000fe20003f86270 */
[C---:B------:R-:W-:Y:S01]  /*2d20*/  IMAD R11, R2.reuse, R8, R11 ;  /* 0x00000008020b7224 */ /* 0x040fe200078e020b */
[----:B------:R-:W-:Y:S01]  /*2d30*/  IADD3 R8, R3, 0x40, RZ ;  /* 0x0000004003087810 */ /* 0x000fe20007ffe0ff */
[----:B------:R-:W-:Y:S01]  /*2d40*/  IMAD.MOV R10, RZ, RZ, -R10 ;  /* 0x000000ffff0a7224 */ /* 0x000fe200078e0a0a */
[----:B------:R-:W1:Y:S01]  /*2d50*/  F2I.FTZ.U32.TRUNC.NTZ R9, R9 ;  /* 0x0000000900097305 */ /* 0x000e62000021f000 */
[----:B------:R-:W-:Y:S01]  /*2d60*/  @!P5 IMAD.MOV R236, RZ, RZ, -R236 ;  /* 0x000000ffffecd224 */ /* 0x000fe200078e0aec */
[C---:B------:R-:W-:Y:S01]  /*2d70*/  ISETP.GT.U32.AND P5, PT, R2.reuse, R11, PT ;  /* 0x0000000b0200720c */ /* 0x040fe20003fa4070 */
[C---:B------:R-:W-:Y:S01]  /*2d80*/  IMAD R13, R2.reuse, R10, R13 ;  /* 0x0000000a020d7224 */ /* 0x040fe200078e020d */
[----:B------:R-:W-:Y:S01]  /*2d90*/  IABS R25, R8 ;  /* 0x0000000800197213 */ /* 0x000fe20000000000 */
[--C-:B------:R-:W-:Y:S01]  /*2da0*/  @!P3 IMAD.IADD R7, R7, 0x1, -R2.reuse ;  /* 0x000000010707b824 */ /* 0x100fe200078e0a02 */
[----:B------:R-:W-:Y:S01]  /*2db0*/  IADD3 R10, R3, 0x3c, RZ ;  /* 0x0000003c030a7810 */ /* 0x000fe20007ffe0ff */
[----:B------:R-:W-:Y:S01]  /*2dc0*/  @!P0 IMAD.IADD R5, R5, 0x1, -R2 ;  /* 0x0000000105058824 */ /* 0x000fe200078e0a02 */
[----:B------:R-:W-:Y:S01]  /*2dd0*/  ISETP.GT.U32.AND P3, PT, R2, R13, PT ;  /* 0x0000000d0200720c */ /* 0x000fe20003f64070 */
[----:B------:R-:W-:Y:S01]  /*2de0*/  IMAD.MOV.U32 R228, RZ, RZ, R7 ;  /* 0x000000ffffe47224 */ /* 0x000fe200078e0007 */
[----:B------:R-:W-:Y:S01]  /*2df0*/  ISETP.GE.AND P0, PT, R8, RZ, PT ;  /* 0x000000ff0800720c */ /* 0x000fe20003f06270 */
[----:B------:R-:W-:Y:S01]  /*2e00*/  IMAD.HI.U32 R8, R4, R25, RZ ;  /* 0x0000001904087227 */ /* 0x000fe200078e00ff */
[----:B------:R-:W-:-:S03]  /*2e10*/  IABS R27, R10 ;  /* 0x0000000a001b7213 */ /* 0x000fc60000000000 */
[----:B------:R-:W-:Y:S01]  /*2e20*/  @!P5 IMAD.IADD R11, R11, 0x1, -R2 ;  /* 0x000000010b0bd824 */ /* 0x000fe200078e0a02 */
[----:B------:R-:W-:Y:S01]  /*2e30*/  ISETP.GE.AND P5, PT, R10, RZ, PT ;  /* 0x000000ff0a00720c */ /* 0x000fe20003fa6270 */
[----:B------:R-:W-:Y:S02]  /*2e40*/  IMAD.MOV R8, RZ, RZ, -R8 ;  /* 0x000000ffff087224 */ /* 0x000fe400078e0a08 */
[----:B-1----:R-:W-:Y:S02]  /*2e50*/  IMAD.MOV R24, RZ, RZ, -R9 ;  /* 0x000000ffff187224 */ /* 0x002fe400078e0a09 */
[----:B------:R-:W-:Y:S01]  /*2e60*/  @!P3 IMAD.IADD R13, R13, 0x1, -R2 ;  /* 0x000000010d0db824 */ /* 0x000fe200078e0a02 */
[C---:B------:R-:W-:Y:S01]  /*2e70*/  ISETP.GT.U32.AND P3, PT, R2.reuse, R11, PT ;  /* 0x0000000b0200720c */ /* 0x040fe20003f64070 */
[----:B------:R-:W-:Y:S02]  /*2e80*/  IMAD R7, R2, R8, R25 ;  /* 0x0000000802077224 */ /* 0x000fe400078e0219 */
[----:B------:R-:W-:-:S04]  /*2e90*/  IMAD.HI.U32 R8, R4, R27, RZ ;  /* 0x0000001b04087227 */ /* 0x000fc800078e00ff */
[----:B------:R-:W-:Y:S01]  /*2ea0*/  @!P4 IMAD.MOV R228, RZ, RZ, -R228 ;  /* 0x000000ffffe4c224 */ /* 0x000fe200078e0ae4 */
[----:B------:R-:W-:Y:S01]  /*2eb0*/  ISETP.GE.AND P4, PT, R12, RZ, PT ;  /* 0x000000ff0c00720c */ /* 0x000fe20003f86270 */
[----:B------:R-:W-:Y:S01]  /*2ec0*/  IMAD R31, R24, R53, RZ ;  /* 0x00000035181f7224 */ /* 0x000fe200078e02ff */
[----:B------:R-:W-:Y:S01]  /*2ed0*/  IABS R12, R12 ;  /* 0x0000000c000c7213 */ /* 0x000fe20000000000 */
[----:B------:R-:W-:Y:S02]  /*2ee0*/  IMAD.MOV R24, RZ, RZ, -R8 ;  /* 0x000000ffff187224 */ /* 0x000fe400078e0a08 */
[----:B------:R-:W-:Y:S01]  /*2ef0*/  @!P3 IMAD.IADD R11, R11, 0x1, -R2 ;  /* 0x000000010b0bb824 */ /* 0x000fe200078e0a02 */
[----:B------:R-:W-:Y:S01]  /*2f00*/  ISETP.GT.U32.AND P3, PT, R2, R7, PT ;  /* 0x000000070200720c */ /* 0x000fe20003f64070 */
[----:B------:R-:W-:Y:S02]  /*2f10*/  IMAD.MOV.U32 R8, RZ, RZ, RZ ;  /* 0x000000ffff087224 */ /* 0x000fe400078e00ff */
[----:B------:R-:W-:-:S02]  /*2f20*/  IMAD.MOV.U32 R25, RZ, RZ, R12 ;  /* 0x000000ffff197224 */ /* 0x000fc400078e000c */
[----:B------:R-:W-:Y:S01]  /*2f30*/  IMAD.HI.U32 R28, R9, R31, R8 ;  /* 0x0000001f091c7227 */ /* 0x000fe200078e0008 */
[----:B------:R-:W-:Y:S02]  /*2f40*/  IADD3 R8, R3, 0x30, RZ ;  /* 0x0000003003087810 */ /* 0x000fe40007ffe0ff */
[----:B------:R-:W-:Y:S01]  /*2f50*/  IABS R31, R30 ;  /* 0x0000001e001f7213 */ /* 0x000fe20000000000 */
[----:B------:R-:W-:Y:S02]  /*2f60*/  IMAD R9, R2, R24, R27 ;  /* 0x0000001802097224 */ /* 0x000fe400078e021b */
[----:B------:R-:W-:-:S04]  /*2f70*/  IMAD.HI.U32 R10, R4, R25, RZ ;  /* 0x00000019040a7227 */ /* 0x000fc800078e00ff */
[----:B------:R-:W-:Y:S02]  /*2f80*/  @!P3 IMAD.IADD R7, R7, 0x1, -R2 ;  /* 0x000000010707b824 */ /* 0x000fe400078e0a02 */
[----:B------:R-:W-:Y:S01]  /*2f90*/  @!P1 IMAD.MOV R11, RZ, RZ, -R11 ;  /* 0x000000ffff0b9224 */ /* 0x000fe200078e0a0b */
[C---:B------:R-:W-:Y:S01]  /*2fa0*/  ISETP.GT.U32.AND P1, PT, R2.reuse, R9, PT ;  /* 0x000000090200720c */ /* 0x040fe20003f24070 */
[----:B------:R-:W-:Y:S01]  /*2fb0*/  IMAD.MOV R10, RZ, RZ, -R10 ;  /* 0x000000ffff0a7224 */ /* 0x000fe200078e0a0a */
[C---:B------:R-:W-:Y:S01]  /*2fc0*/  ISETP.GT.U32.AND P3, PT, R2.reuse, R7, PT ;  /* 0x000000070200720c */ /* 0x040fe20003f64070 */
[----:B------:R-:W-:Y:S01]  /*2fd0*/  @!P6 IMAD.MOV R5, RZ, RZ, -R5 ;  /* 0x000000ffff05e224 */ /* 0x000fe200078e0a05 */
[C---:B------:R-:W-:Y:S01]  /*2fe0*/  ISETP.GT.U32.AND P6, PT, R2.reuse, R13, PT ;  /* 0x0000000d0200720c */ /* 0x040fe20003fc4070 */
[----:B------:R-:W-:Y:S02]  /*2ff0*/  IMAD R25, R2, R10, R25 ;  /* 0x0000000a02197224 */ /* 0x000fe400078e0219 */
[----:B------:R-:W-:-:S04]  /*3000*/  IMAD.HI.U32 R12, R4, R29, RZ ;  /* 0x0000001d040c7227 */ /* 0x000fc800078e00ff */
[----:B------:R-:W-:Y:S02]  /*3010*/  IMAD.MOV R12, RZ, RZ, -R12 ;  /* 0x000000ffff0c7224 */ /* 0x000fe400078e0a0c */
[--C-:B------:R-:W-:Y:S02]  /*3020*/  @!P1 IMAD.IADD R9, R9, 0x1, -R2.reuse ;  /* 0x0000000109099824 */ /* 0x100fe400078e0a02 */
[--C-:B------:R-:W-:Y:S01]  /*3030*/  @!P3 IMAD.IADD R7, R7, 0x1, -R2.reuse ;  /* 0x000000010707b824 */ /* 0x100fe200078e0a02 */
[C---:B------:R-:W-:Y:S01]  /*3040*/  ISETP.GT.U32.AND P3, PT, R2.reuse, R25, PT ;  /* 0x000000190200720c */ /* 0x040fe20003f64070 */
[----:B------:R-:W-:Y:S01]  /*3050*/  @!P6 IMAD.IADD R13, R13, 0x1, -R2 ;  /* 0x000000010d0de824 */ /* 0x000fe200078e0a02 */
[C---:B------:R-:W-:Y:S01]  /*3060*/  ISETP.GT.U32.AND P1, PT, R2.reuse, R9, PT ;  /* 0x000000090200720c */ /* 0x040fe20003f24070 */
[----:B------:R-:W-:Y:S01]  /*3070*/  IMAD R27, R2, R12, R29 ;  /* 0x0000000c021b7224 */ /* 0x000fe200078e021d */
[----:B------:R-:W-:Y:S01]  /*3080*/  IABS R29, R8 ;  /* 0x00000008001d7213 */ /* 0x000fe20000000000 */
[----:B------:R-:W-:Y:S01]  /*3090*/  IMAD.MOV.U32 R12, RZ, RZ, R13 ;  /* 0x000000ffff0c7224 */ /* 0x000fe200078e000d */
[----:B------:R-:W-:Y:S01]  /*30a0*/  ISETP.GE.AND P6, PT, R26, RZ, PT ;  /* 0x000000ff1a00720c */ /* 0x000fe20003fc6270 */
[----:B------:R-:W-:-:S04]  /*30b0*/  IMAD.HI.U32 R13, R4, R33, RZ ;  /* 0x00000021040d7227 */ /* 0x000fc800078e00ff */
[----:B------:R-:W-:Y:S01]  /*30c0*/  @!P2 IMAD.MOV R12, RZ, RZ, -R12 ;  /* 0x000000ffff0ca224 */ /* 0x000fe200078e0a0c */
[----:B------:R-:W-:Y:S01]  /*30d0*/  ISETP.GE.AND P2, PT, R8, RZ, PT ;  /* 0x000000ff0800720c */ /* 0x000fe20003f46270 */
[----:B------:R-:W-:Y:S02]  /*30e0*/  @!P3 IMAD.IADD R25, R25, 0x1, -R2 ;  /* 0x000000011919b824 */ /* 0x000fe400078e0a02 */
[----:B------:R-:W-:-:S03]  /*30f0*/  IMAD.HI.U32 R8, R4, R29, RZ ;  /* 0x0000001d04087227 */ /* 0x000fc600078e00ff */
[C---:B------:R-:W-:Y:S01]  /*3100*/  ISETP.GT.U32.AND P3, PT, R2.reuse, R25, PT ;  /* 0x000000190200720c */ /* 0x040fe20003f64070 */
[----:B------:R-:W-:Y:S01]  /*3110*/  @!P1 IMAD.IADD R9, R9, 0x1, -R2 ;  /* 0x0000000109099824 */ /* 0x000fe200078e0a02 */
[C---:B------:R-:W-:Y:S01]  /*3120*/  ISETP.GT.U32.AND P1, PT, R2.reuse, R27, PT ;  /* 0x0000001b0200720c */ /* 0x040fe20003f24070 */
[----:B------:R-:W-:Y:S02]  /*3130*/  IMAD.MOV R8, RZ, RZ, -R8 ;  /* 0x000000ffff087224 */ /* 0x000fe400078e0a08 */
[----:B------:R-:W-:Y:S02]  /*3140*/  IMAD.MOV R26, RZ, RZ, -R13 ;  /* 0x000000ffff1a7224 */ /* 0x000fe400078e0a0d */
[----:B------:R-:W-:Y:S02]  /*3150*/  IMAD R13, R2, R8, R29 ;  /* 0x00000008020d7224 */ /* 0x000fe400078e021d */
[----:B------:R-:W-:-:S04]  /*3160*/  IMAD.HI.U32 R10, R4, R31, RZ ;  /* 0x0000001f040a7227 */ /* 0x000fc800078e00ff */
[--C-:B------:R-:W-:Y:S01]  /*3170*/  @!P3 IMAD.IADD R25, R25, 0x1, -R2.reuse ;  /* 0x000000011919b824 */ /* 0x100fe200078e0a02 */
[----:B------:R-:W-:Y:S01]  /*3180*/  ISETP.GT.U32.AND P3, PT, R2, R13, PT ;  /* 0x0000000d0200720c */ /* 0x000fe20003f64070 */
[----:B------:R-:W-:Y:S02]  /*3190*/  @!P1 IMAD.IADD R27, R27, 0x1, -R2 ;  /* 0x000000011b1b9824 */ /* 0x000fe400078e0a02 */
[----:B------:R-:W-:-:S03]  /*31a0*/  IMAD.HI.U32 R24, R4, R35, RZ ;  /* 0x0000002304187227 */ /* 0x000fc600078e00ff */
[C---:B------:R-:W-:Y:S01]  /*31b0*/  ISETP.GT.U32.AND P1, PT, R2.reuse, R27, PT ;  /* 0x0000001b0200720c */ /* 0x040fe20003f24070 */
[----:B------:R-:W-:Y:S02]  /*31c0*/  IMAD.MOV R10, RZ, RZ, -R10 ;  /* 0x000000ffff0a7224 */ /* 0x000fe400078e0a0a */
[----:B------:R-:W-:Y:S02]  /*31d0*/  IMAD.MOV R24, RZ, RZ, -R24 ;  /* 0x000000ffff187224 */ /* 0x000fe400078e0a18 */
[C---:B------:R-:W-:Y:S02]  /*31e0*/  IMAD R29, R2.reuse, R10, R31 ;  /* 0x0000000a021d7224 */ /* 0x040fe400078e021f */
[--C-:B------:R-:W-:Y:S02]  /*31f0*/  @!P3 IMAD.IADD R13, R13, 0x1, -R2.reuse ;  /* 0x000000010d0db824 */ /* 0x100fe400078e0a02 */
[C---:B------:R-:W-:Y:S02]  /*3200*/  IMAD R31, R2.reuse, R26, R33 ;  /* 0x0000001a021f7224 */ /* 0x040fe400078e0221 */
[C---:B------:R-:W-:Y:S01]  /*3210*/  IMAD R33, R2.reuse, R24, R35 ;  /* 0x0000001802217224 */ /* 0x040fe200078e0223 */
[----:B------:R-:W-:Y:S01]  /*3220*/  IABS R35, R36 ;  /* 0x0000002400237213 */ /* 0x000fe20000000000 */
[----:B------:R-:W-:Y:S01]  /*3230*/  @!P1 IMAD.IADD R27, R27, 0x1, -R2 ;  /* 0x000000011b1b9824 */ /* 0x000fe200078e0a02 */
[----:B------:R-:W-:Y:S01]  /*3240*/  ISETP.GT.U32.AND P3, PT, R2, R13, PT ;  /* 0x0000000d0200720c */ /* 0x000fe20003f64070 */
[----:B------:R-:W-:Y:S01]  /*3250*/  IMAD.HI.U32 R10, R4, R37, RZ ;  /* 0x00000025040a7227 */ /* 0x000fe200078e00ff */
[----:B------:R-:W-:-:S03]  /*3260*/  ISETP.GT.U32.AND P1, PT, R2, R29, PT ;  /* 0x0000001d0200720c */ /* 0x000fc60003f24070 */
[----:B------:R-:W-:-:S04]  /*3270*/  IMAD.HI.U32 R8, R4, R35, RZ ;  /* 0x0000002304087227 */ /* 0x000fc800078e00ff */
[----:B------:R-:W-:Y:S02]  /*3280*/  IMAD.MOV R8, RZ, RZ, -R8 ;  /* 0x000000ffff087224 */ /* 0x000fe400078e0a08 */
[----:B------:R-:W-:Y:S02]  /*3290*/  IMAD.MOV R10, RZ, RZ, -R10 ;  /* 0x000000ffff0a7224 */ /* 0x000fe400078e0a0a */
[C---:B------:R-:W-:Y:S02]  /*32a0*/  IMAD R35, R2.reuse, R8, R35 ;  /* 0x0000000802237224 */ /* 0x040fe400078e0223 */
[----:B------:R-:W-:Y:S01]  /*32b0*/  @!P3 IMAD.IADD R13, R13, 0x1, -R2 ;  /* 0x000000010d0db824 */ /* 0x000fe200078e0a02 */
[----:B------:R-:W-:Y:S01]  /*32c0*/  ISETP.GT.U32.AND P3, PT, R2, R31, PT ;  /* 0x0000001f0200720c */ /* 0x000fe20003f64070 */
[----:B------:R-:W-:-:S04]  /*32d0*/  IMAD.HI.U32 R8, R4, R43, RZ ;  /* 0x0000002b04087227 */ /* 0x000fc800078e00ff */
[----:B------:R-:W-:Y:S01]  /*32e0*/  @!P1 IMAD.IADD R29, R29, 0x1, -R2 ;  /* 0x000000011d1d9824 */ /* 0x000fe200078e0a02 */
[C---:B------:R-:W-:Y:S01]  /*32f0*/  ISETP.GT.U32.AND P1, PT, R2.reuse, R33, PT ;  /* 0x000000210200720c */ /* 0x040fe20003f24070 */
[----:B------:R-:W-:Y:S02]  /*3300*/  IMAD.MOV R8, RZ, RZ, -R8 ;  /* 0x000000ffff087224 */ /* 0x000fe400078e0a08 */
[C---:B------:R-:W-:Y:S02]  /*3310*/  IMAD R37, R2.reuse, R10, R37 ;  /* 0x0000000a02257224 */ /* 0x040fe400078e0225 */
[C---:B------:R-:W-:Y:S02]  /*3320*/  IMAD R43, R2.reuse, R8, R43 ;  /* 0x00000008022b7224 */ /* 0x040fe400078e022b */
[----:B------:R-:W-:Y:S02]  /*3330*/  IMAD.MOV.U32 R8, RZ, RZ, R7 ;  /* 0x000000ffff087224 */ /* 0x000fe400078e0007 */
[----:B------:R-:W-:Y:S01]  /*3340*/  @!P3 IMAD.IADD R31, R31, 0x1, -R2 ;  /* 0x000000011f1fb824 */ /* 0x000fe200078e0a02 */
[C---:B------:R-:W-:Y:S01]  /*3350*/  ISETP.GT.U32.AND P3, PT, R2.reuse, R35, PT ;  /* 0x000000230200720c */ /* 0x040fe20003f64070 */
[----:B------:R-:W-:Y:S01]  /*3360*/  @!P0 IMAD.MOV R8, RZ, RZ, -R8 ;  /* 0x000000ffff088224 */ /* 0x000fe200078e0a08 */
[----:B------:R-:W-:Y:S01]  /*3370*/  ISETP.GT.U32.AND P0, PT, R2, R29, PT ;  /* 0x0000001d0200720c */ /* 0x000fe20003f04070 */
[----:B------:R-:W-:-:S04]  /*3380*/  IMAD.HI.U32 R24, R4, R39, RZ ;  /* 0x0000002704187227 */ /* 0x000fc800078e00ff */
[----:B------:R-:W-:-:S04]  /*3390*/  IMAD.HI.U32 R26, R4, R41, RZ ;  /* 0x00000029041a7227 */ /* 0x000fc800078e00ff */
[----:B------:R-:W-:Y:S01]  /*33a0*/  @!P1 IMAD.IADD R33, R33, 0x1, -R2 ;  /* 0x0000000121219824 */ /* 0x000fe200078e0a02 */
[C---:B------:R-:W-:Y:S01]  /*33b0*/  ISETP.GT.U32.AND P1, PT, R2.reuse, R37, PT ;  /* 0x000000250200720c */ /* 0x040fe20003f24070 */
[----:B------:R-:W-:Y:S02]  /*33c0*/  IMAD.MOV R24, RZ, RZ, -R24 ;  /* 0x000000ffff187224 */ /* 0x000fe400078e0a18 */
[----:B------:R-:W-:Y:S02]  /*33d0*/  IMAD.MOV R26, RZ, RZ, -R26 ;  /* 0x000000ffff1a7224 */ /* 0x000fe400078e0a1a */
[C---:B------:R-:W-:Y:S02]  /*33e0*/  IMAD R39, R2.reuse, R24, R39 ;  /* 0x0000001802277224 */ /* 0x040fe400078e0227 */
[C---:B------:R-:W-:Y:S02]  /*33f0*/  IMAD R41, R2.reuse, R26, R41 ;  /* 0x0000001a02297224 */ /* 0x040fe400078e0229 */
[--C-:B------:R-:W-:Y:S01]  /*3400*/  @!P3 IMAD.IADD R35, R35, 0x1, -R2.reuse ;  /* 0x000000012323b824 */ /* 0x100fe200078e0a02 */
[C---:B------:R-:W-:Y:S01]  /*3410*/  ISETP.GT.U32.AND P3, PT, R2.reuse, R39, PT ;  /* 0x000000270200720c */ /* 0x040fe20003f64070 */
[----:B------:R-:W-:Y:S01]  /*3420*/  @!P0 IMAD.IADD R29, R29, 0x1, -R2 ;  /* 0x000000011d1d8824 */ /* 0x000fe200078e0a02 */
[----:B------:R-:W-:Y:S01]  /*3430*/  ISETP.GT.U32.AND P0, PT, R2, R41, PT ;  /* 0x000000290200720c */ /* 0x000fe20003f04070 */
[----:B------:R-:W-:-:S04]  /*3440*/  IMAD.HI.U32 R26, R4, R49, RZ ;  /* 0x00000031041a7227 */ /* 0x000fc800078e00ff */
[----:B------:R-:W-:Y:S01]  /*3450*/  @!P1 IMAD.IADD R37, R37, 0x1, -R2 ;  /* 0x0000000125259824 */ /* 0x000fe200078e0a02 */
[C---:B------:R-:W-:Y:S01]  /*3460*/  ISETP.GT.U32.AND P1, PT, R2.reuse, R33, PT ;  /* 0x000000210200720c */ /* 0x040fe20003f24070 */
[----:B------:R-:W-:Y:S01]  /*3470*/  @!P5 IMAD.MOV R9, RZ, RZ, -R9 ;  /* 0x000000ffff09d224 */ /* 0x000fe200078e0a09 */
[----:B------:R-:W-:Y:S01]  /*3480*/  ISETP.GT.U32.AND P5, PT, R2, R31, PT ;  /* 0x0000001f0200720c */ /* 0x000fe20003fa4070 */
[----:B------:R-:W-:-:S04]  /*3490*/  IMAD.HI.U32 R10, R4, R45, RZ ;  /* 0x0000002d040a7227 */ /* 0x000fc800078e00ff */
        /* <DEDUP_REMOVED lines=9> */
[----:B------:R-:W-:Y:S01]  /*3530*/  @!P6 IMAD.MOV R27, RZ, RZ, -R27 ;  /* 0x000000ffff1be224 */ /* 0x000fe200078e0a1b */
[----:B------:R-:W-:Y:S01]  /*3540*/  ISETP.GT.U32.AND P6, PT, R2, R37, PT ;  /* 0x000000250200720c */ /* 0x000fe20003fc4070 */
[----:B------:R-:W-:-:S04]  /*3550*/  IMAD.HI.U32 R4, R4, R51, RZ ;  /* 0x0000003304047227 */ /* 0x000fc800078e00ff */
[--C-:B------:R-:W-:Y:S01]  /*3560*/  @!P5 IMAD.IADD R31, R31, 0x1, -R2.reuse ;  /* 0x000000011f1fd824 */ /* 0x100fe200078e0a02 */
[C---:B------:R-:W-:Y:S01]  /*3570*/  ISETP.GT.U32.AND P5, PT, R2.reuse, R43, PT ;  /* 0x0000002b0200720c */ /* 0x040fe20003fa4070 */
[----:B------:R-:W-:Y:S01]  /*3580*/  @!P1 IMAD.IADD R33, R33, 0x1, -R2 ;  /* 0x0000000121219824 */ /* 0x000fe200078e0a02 */
[C---:B------:R-:W-:Y:S01]  /*3590*/  ISETP.GT.U32.AND P1, PT, R2.reuse, R45, PT ;  /* 0x0000002d0200720c */ /* 0x040fe20003f24070 */
[----:B------:R-:W-:Y:S02]  /*35a0*/  IMAD.MOV R4, RZ, RZ, -R4 ;  /* 0x000000ffff047224 */ /* 0x000fe400078e0a04 */
[----:B------:R-:W-:Y:S02]  /*35b0*/  IMAD.MOV R24, RZ, RZ, -R24 ;  /* 0x000000ffff187224 */ /* 0x000fe400078e0a18 */
[C---:B------:R-:W-:Y:S01]  /*35c0*/  IMAD R51, R2.reuse, R4, R51 ;  /* 0x0000000402337224 */ /* 0x040fe200078e0233 */
[----:B------:R-:W-:Y:S01]  /*35d0*/  IABS R4, R54 ;  /* 0x0000003600047213 */ /* 0x000fe20000000000 */
[----:B------:R-:W-:-:S02]  /*35e0*/  IMAD R47, R2, R24, R47 ;  /* 0x00000018022f7224 */ /* 0x000fc400078e022f */
[--C-:B------:R-:W-:Y:S01]  /*35f0*/  @!P3 IMAD.IADD R35, R35, 0x1, -R2.reuse ;  /* 0x000000012323b824 */ /* 0x100fe200078e0a02 */
[C---:B------:R-:W-:Y:S01]  /*3600*/  ISETP.GT.U32.AND P3, PT, R2.reuse, R51, PT ;  /* 0x000000330200720c */ /* 0x040fe20003f64070 */
[--C-:B------:R-:W-:Y:S01]  /*3610*/  @!P0 IMAD.IADD R49, R49, 0x1, -R2.reuse ;  /* 0x0000000131318824 */ /* 0x100fe200078e0a02 */
[C---:B------:R-:W-:Y:S01]  /*3620*/  ISETP.GT.U32.AND P0, PT, R2.reuse, R41, PT ;  /* 0x000000290200720c */ /* 0x040fe20003f04070 */
[----:B------:R-:W-:Y:S01]  /*3630*/  @!P6 IMAD.IADD R37, R37, 0x1, -R2 ;  /* 0x000000012525e824 */ /* 0x000fe200078e0a02 */
[----:B------:R-:W-:Y:S01]  /*3640*/  ISETP.GT.U32.AND P6, PT, R2, R47, PT ;  /* 0x0000002f0200720c */ /* 0x000fe20003fc4070 */
[----:B------:R-:W-:-:S04]  /*3650*/  IMAD.HI.U32 R28, R28, R4, RZ ;  /* 0x000000041c1c7227 */ /* 0x000fc800078e00ff */
[--C-:B------:R-:W-:Y:S01]  /*3660*/  @!P5 IMAD.IADD R43, R43, 0x1, -R2.reuse ;  /* 0x000000012b2bd824 */ /* 0x100fe200078e0a02 */
[----:B------:R-:W-:Y:S01]  /*3670*/  ISETP.GE.AND P5, PT, R32, RZ, PT ;  /* 0x000000ff2000720c */ /* 0x000fe20003fa6270 */
[----:B------:R-:W-:Y:S01]  /*3680*/  @!P1 IMAD.IADD R45, R45, 0x1, -R2 ;  /* 0x000000012d2d9824 */ /* 0x000fe200078e0a02 */
[----:B------:R-:W-:Y:S01]  /*3690*/  ISETP.GE.AND P1, PT, R34, RZ, PT ;  /* 0x000000ff2200720c */ /* 0x000fe20003f26270 */
[----:B------:R-:W-:Y:S02]  /*36a0*/  IMAD.MOV.U32 R242, RZ, RZ, R13 ;  /* 0x000000fffff27224 */ /* 0x000fe400078e000d */
[----:B------:R-:W-:Y:S02]  /*36b0*/  IMAD.MOV R28, RZ, RZ, -R28 ;  /* 0x000000ffff1c7224 */ /* 0x000fe400078e0a1c */
[----:B------:R-:W-:Y:S01]  /*36c0*/  @!P2 IMAD.MOV R242, RZ, RZ, -R242 ;  /* 0x000000fffff2a224 */ /* 0x000fe200078e0af2 */
[C---:B------:R-:W-:Y:S01]  /*36d0*/  ISETP.GT.U32.AND P2, PT, R2.reuse, R43, PT ;  /* 0x0000002b0200720c */ /* 0x040fe20003f44070 */
[----:B------:R-:W-:Y:S01]  /*36e0*/  @!P4 IMAD.MOV R25, RZ, RZ, -R25 ;  /* 0x000000ffff19c224 */ /* 0x000fe200078e0a19 */
[----:B------:R-:W-:Y:S01]  /*36f0*/  ISETP.GT.U32.AND P4, PT, R2, R39, PT ;  /* 0x000000270200720c */ /* 0x000fe20003f84070 */
[----:B------:R-:W-:-:S02]  /*3700*/  IMAD R4, R53, R28, R4 ;  /* 0x0000001c35047224 */ /* 0x000fc400078e0204 */
[--C-:B------:R-:W-:Y:S01]  /*3710*/  @!P3 IMAD.IADD R51, R51, 0x1, -R2.reuse ;  /* 0x000000013333b824 */ /* 0x100fe200078e0a02 */
[----:B------:R-:W-:Y:S01]  /*3720*/  ISETP.GE.AND P3, PT, R36, RZ, PT ;  /* 0x000000ff2400720c */ /* 0x000fe20003f66270 */
[--C-:B------:R-:W-:Y:S01]  /*3730*/  @!P0 IMAD.IADD R41, R41, 0x1, -R2.reuse ;  /* 0x0000000129298824 */ /* 0x100fe200078e0a02 */
[----:B------:R-:W-:Y:S01]  /*3740*/  ISETP.GT.U32.AND P0, PT, R53, R4, PT ;  /* 0x000000043500720c */ /* 0x000fe20003f04070 */
[--C-:B------:R-:W-:Y:S01]  /*3750*/  @!P6 IMAD.IADD R47, R47, 0x1, -R2.reuse ;  /* 0x000000012f2fe824 */ /* 0x100fe200078e0a02 */
[----:B------:R-:W-:Y:S01]  /*3760*/  ISETP.GE.AND P6, PT, R38, RZ, PT ;  /* 0x000000ff2600720c */ /* 0x000fe20003fc6270 */
[----:B------:R-:W-:Y:S01]  /*3770*/  @!P1 IMAD.MOV R33, RZ, RZ, -R33 ;  /* 0x000000ffff219224 */ /* 0x000fe200078e0a21 */
[----:B------:R-:W-:Y:S01]  /*3780*/  ISETP.GT.U32.AND P1, PT, R2, R51, PT ;  /* 0x000000330200720c */ /* 0x000fe20003f24070 */
[--C-:B------:R-:W-:Y:S01]  /*3790*/  @!P2 IMAD.IADD R43, R43, 0x1, -R2.reuse ;  /* 0x000000012b2ba824 */ /* 0x100fe200078e0a02 */
[----:B------:R-:W-:Y:S01]  /*37a0*/  ISETP.GE.AND P2, PT, R40, RZ, PT ;  /* 0x000000ff2800720c */ /* 0x000fe20003f46270 */
[----:B------:R-:W-:Y:S01]  /*37b0*/  @!P4 IMAD.IADD R39, R39, 0x1, -R2 ;  /* 0x000000012727c824 */ /* 0x000fe200078e0a02 */
[----:B------:R-:W-:Y:S01]  /*37c0*/  ISETP.GE.AND P4, PT, R30, RZ, PT ;  /* 0x000000ff1e00720c */ /* 0x000fe20003f86270 */
[----:B------:R-:W-:Y:S01]  /*37d0*/  @!P5 IMAD.MOV R31, RZ, RZ, -R31 ;  /* 0x000000ffff1fd224 */ /* 0x000fe200078e0a1f */
[----:B------:R-:W-:Y:S01]  /*37e0*/  ISETP.GE.AND P5, PT, R3, RZ, PT ;  /* 0x000000ff0300720c */ /* 0x000fe20003fa6270 */
[----:B------:R-:W-:Y:S01]  /*37f0*/  @!P3 IMAD.MOV R35, RZ, RZ, -R35 ;  /* 0x000000ffff23b224 */ /* 0x000fe200078e0a23 */
[----:B------:R-:W-:Y:S01]  /*3800*/  SHF.R.S32.HI R3, RZ, 0x1f, R186 ;  /* 0x0000001fff037819 */ /* 0x000fe200000114ba */
[----:B------:R-:W-:Y:S01]  /*3810*/  @!P0 IMAD.IADD R4, R4, 0x1, -R53 ;  /* 0x0000000104048824 */ /* 0x000fe200078e0a35 */
[----:B------:R-:W-:Y:S01]  /*3820*/  LOP3.LUT P0, RZ, R52, 0x40, RZ, 0xc0, !PT ;  /* 0x0000004034ff7812 */ /* 0x000fe2000780c0ff */
[----:B------:R-:W-:Y:S01]  /*3830*/  @!P6 IMAD.MOV R37, RZ, RZ, -R37 ;  /* 0x000000ffff25e224 */ /* 0x000fe200078e0a25 */
[----:B------:R-:W-:Y:S01]  /*3840*/  ISETP.GT.U32.AND P6, PT, R2, R49, PT ;  /* 0x000000310200720c */ /* 0x000fe20003fc4070 */
[--C-:B------:R-:W-:Y:S01]  /*3850*/  @!P1 IMAD.IADD R51, R51, 0x1, -R2.reuse ;  /* 0x0000000133339824 */ /* 0x100fe200078e0a02 */
[----:B------:R-:W-:Y:S01]  /*3860*/  LEA.HI R186, R3, R186, RZ, 0x5 ;  /* 0x000000ba03ba7211 */ /* 0x000fe200078f28ff */
[----:B------:R-:W-:Y:S01]  /*3870*/  @!P2 IMAD.MOV R39, RZ, RZ, -R39 ;  /* 0x000000ffff27a224 */ /* 0x000fe200078e0a27 */
[----:B------:R-:W-:Y:S01]  /*3880*/  ISETP.GE.AND P1, PT, R44, RZ, PT ;  /* 0x000000ff2c00720c */ /* 0x000fe20003f26270 */
[----:B------:R-:W-:Y:S01]  /*3890*/  @!P4 IMAD.MOV R29, RZ, RZ, -R29 ;  /* 0x000000ffff1dc224 */ /* 0x000fe200078e0a1d */
[----:B------:R-:W-:Y:S01]  /*38a0*/  SEL R3, RZ, 0x90, !P0 ;  /* 0x00000090ff037807 */ /* 0x000fe20004000000 */
[----:B------:R-:W-:Y:S01]  /*38b0*/  IMAD.SHL.U32 R7, R52, 0x2, RZ ;  /* 0x0000000234077824 */ /* 0x000fe200078e00ff */
[----:B------:R-:W-:Y:S01]  /*38c0*/  ISETP.GE.AND P0, PT, R50, RZ, PT ;  /* 0x000000ff3200720c */ /* 0x000fe20003f06270 */
[----:B------:R-:W-:Y:S01]  /*38d0*/  IMAD.SHL.U32 R24, R52, 0x8, RZ ;  /* 0x0000000834187824 */ /* 0x000fe200078e00ff */
[----:B------:R-:W-:Y:S01]  /*38e0*/  ISETP.GT.U32.AND P2, PT, R53, R4, PT ;  /* 0x000000043500720c */ /* 0x000fe20003f44070 */
[----:B------:R-:W-:Y:S01]  /*38f0*/  @!P5 IMAD.MOV R51, RZ, RZ, -R51 ;  /* 0x000000ffff33d224 */ /* 0x000fe200078e0a33 */
[C---:B------:R-:W-:Y:S01]  /*3900*/  ISETP.GT.U32.AND P4, PT, R2.reuse, R45, PT ;  /* 0x0000002d0200720c */ /* 0x040fe20003f84070 */
[----:B------:R-:W-:Y:S01]  /*3910*/  @!P6 IMAD.IADD R49, R49, 0x1, -R2 ;  /* 0x000000013131e824 */ /* 0x000fe200078e0a02 */
[----:B------:R-:W-:-:S02]  /*3920*/  ISETP.GT.U32.AND P3, PT, R2, R47, PT ;  /* 0x0000002f0200720c */ /* 0x000fc40003f64070 */
[----:B------:R-:W-:Y:S01]  /*3930*/  ISETP.GE.AND P6, PT, R48, RZ, PT ;  /* 0x000000ff3000720c */ /* 0x000fe20003fc6270 */
[----:B------:R-:W-:Y:S01]  /*3940*/  @!P1 IMAD.MOV R43, RZ, RZ, -R43 ;  /* 0x000000ffff2b9224 */ /* 0x000fe200078e0a2b */
[----:B------:R-:W-:Y:S02]  /*3950*/  ISETP.GE.AND P1, PT, R54, RZ, PT ;  /* 0x000000ff3600720c */ /* 0x000fe40003f26270 */
[----:B------:R-:W-:Y:S01]  /*3960*/  LOP3.LUT R24, R24, 0x30, R7, 0x48, !PT ;  /* 0x0000003018187812 */ /* 0x000fe200078e4807 */
[----:B------:R-:W-:Y:S01]  /*3970*/  @!P0 IMAD.MOV R49, RZ, RZ, -R49 ;  /* 0x000000ffff318224 */ /* 0x000fe200078e0a31 */
[----:B------:R-:W-:Y:S01]  /*3980*/  ISETP.NE.AND P0, PT, RZ, c[0x0][0x178], PT ;  /* 0x00005e00ff007a0c */ /* 0x000fe20003f05270 */
[----:B------:R-:W-:Y:S01]  /*3990*/  @!P2 IMAD.IADD R4, R4, 0x1, -R53 ;  /* 0x000000010404a824 */ /* 0x000fe200078e0a35 */
[----:B------:R-:W-:Y:S01]  /*39a0*/  ISETP.NE.AND P2, PT, RZ, c[0x0][0x17c], PT ;  /* 0x00005f00ff007a0c */ /* 0x000fe20003f45270 */
[--C-:B------:R-:W-:Y:S01]  /*39b0*/  @!P4 IMAD.IADD R45, R45, 0x1, -R2.reuse ;  /* 0x000000012d2dc824 */ /* 0x100fe200078e0a02 */
[----:B------:R-:W-:Y:S01]  /*39c0*/  ISETP.GE.AND P4, PT, R42, RZ, PT ;  /* 0x000000ff2a00720c */ /* 0x000fe20003f86270 */
[----:B------:R-:W-:Y:S01]  /*39d0*/  @!P3 IMAD.IADD R47, R47, 0x1, -R2 ;  /* 0x000000012f2fb824 */ /* 0x000fe200078e0a02 */
[----:B------:R-:W-:-:S02]  /*39e0*/  LOP3.LUT R2, R52, 0x7, RZ, 0xc0, !PT ;  /* 0x0000000734027812 */ /* 0x000fc400078ec0ff */
[C---:B------:R-:W-:Y:S01]  /*39f0*/  SEL R59, R251.reuse, R59, !P2 ;  /* 0x0000003bfb3b7207 */ /* 0x040fe20005000000 */
[----:B------:R-:W-:Y:S01]  /*3a00*/  @!P1 IMAD.MOV R4, RZ, RZ, -R4 ;  /* 0x000000ffff049224 */ /* 0x000fe200078e0a04 */
[----:B------:R-:W-:Y:S01]  /*3a10*/  ISETP.GE.AND P3, PT, R46, RZ, PT ;  /* 0x000000ff2e00720c */ /* 0x000fe20003f66270 */
[C---:B------:R-:W-:Y:S01]  /*3a20*/  IMAD R10, R2.reuse, 0x90, RZ ;  /* 0x00000090020a7824 */ /* 0x040fe200078e02ff */
[C---:B------:R-:W-:Y:S01]  /*3a30*/  SEL R191, R251.reuse, R191, !P2 ;  /* 0x000000bffbbf7207 */ /* 0x040fe20005000000 */
[----:B------:R-:W-:Y:S01]  /*3a40*/  IMAD R13, R2, 0x4, R55 ;  /* 0x00000004020d7824 */ /* 0x000fe200078e0237 */
[----:B------:R-:W-:Y:S01]  /*3a50*/  SEL R58, R251, R58, !P2 ;  /* 0x0000003afb3a7207 */ /* 0x000fe20005000000 */
[----:B------:R-:W-:Y:S01]  /*3a60*/  IMAD R59, R59, c[0x0][0x190], RZ ;  /* 0x000064003b3b7a24 */ /* 0x000fe200078e02ff */
[----:B------:R-:W-:Y:S01]  /*3a70*/  @!P0 LOP3.LUT R4, RZ, c[0x0][0x178], RZ, 0x33, !PT ;  /* 0x00005e00ff048a12 */ /* 0x000fe200078e33ff */
[----:B------:R-:W-:Y:S01]  /*3a80*/  IMAD R191, R191, c[0x0][0x190], RZ ;  /* 0x00006400bfbf7a24 */ /* 0x000fe200078e02ff */
[----:B------:R-:W-:Y:S01]  /*3a90*/  SEL R188, R251, R188, !P2 ;  /* 0x000000bcfbbc7207 */ /* 0x000fe20005000000 */
[----:B------:R-:W-:Y:S01]  /*3aa0*/  IMAD R58, R58, c[0x0][0x190], RZ ;  /* 0x000064003a3a7a24 */ /* 0x000fe200078e02ff */
[----:B------:R-:W-:Y:S01]  /*3ab0*/  LOP3.LUT R10, R10, 0x10, R7, 0x78, !PT ;  /* 0x000000100a0a7812 */ /* 0x000fe200078e7807 */
[----:B------:R-:W-:Y:S01]  /*3ac0*/  IMAD.U32 R7, R13, 0x10, R24 ;  /* 0x000000100d077824 */ /* 0x000fe200078e0018 */
[----:B------:R-:W-:Y:S01]  /*3ad0*/  SEL R13, R251, R5, !P2 ;  /* 0x00000005fb0d7207 */ /* 0x000fe20005000000 */
[----:B------:R-:W-:Y:S01]  /*3ae0*/  IMAD R5, R4, c[0x0][0x184], RZ ;  /* 0x0000610004057a24 */ /* 0x000fe200078e02ff */
[----:B------:R-:W-:Y:S01]  /*3af0*/  LEA R70, P1, R59, c[0x0][0x168], 0x1 ;  /* 0x00005a003b467a11 */ /* 0x000fe200078208ff */
[----:B------:R-:W-:Y:S01]  /*3b00*/  IMAD R188, R188, c[0x0][0x190], RZ ;  /* 0x00006400bcbc7a24 */ /* 0x000fe200078e02ff */
[C---:B------:R-:W-:Y:S01]  /*3b10*/  SEL R194, R251.reuse, R194, !P2 ;  /* 0x000000c2fbc27207 */ /* 0x040fe20005000000 */
[----:B------:R-:W-:Y:S01]  /*3b20*/  @!P3 IMAD.MOV R45, RZ, RZ, -R45 ;  /* 0x000000ffff2db224 */ /* 0x000fe200078e0a2d */
[C---:B------:R-:W-:Y:S01]  /*3b30*/  SEL R57, R251.reuse, R57, !P2 ;  /* 0x00000039fb397207 */ /* 0x040fe20005000000 */
[----:B------:R-:W-:Y:S01]  /*3b40*/  @!P4 IMAD.MOV R41, RZ, RZ, -R41 ;  /* 0x000000ffff29c224 */ /* 0x000fe200078e0a29 */
[----:B------:R-:W-:Y:S01]  /*3b50*/  SEL R189, R251, R189, !P2 ;  /* 0x000000bdfbbd7207 */ /* 0x000fe20005000000 */
[----:B------:R-:W-:Y:S01]  /*3b60*/  @!P6 IMAD.MOV R47, RZ, RZ, -R47 ;  /* 0x000000ffff2fe224 */ /* 0x000fe200078e0a2f */
[----:B------:R-:W-:Y:S01]  /*3b70*/  LEA R71, P3, R191, c[0x0][0x168], 0x1 ;  /* 0x00005a00bf477a11 */ /* 0x000fe200078608ff */
[----:B------:R1:W-:Y:S01]  /*3b80*/  STL [R1+0xac], R70 ;  /* 0x0000ac4601007387 */ /* 0x0003e20000100800 */
[----:B------:R-:W-:Y:S01]  /*3b90*/  IMAD R194, R194, c[0x0][0x190], RZ ;  /* 0x00006400c2c27a24 */ /* 0x000fe200078e02ff */
[----:B------:R-:W-:Y:S01]  /*3ba0*/  LEA R4, P6, R5, c[0x0][0x160], 0x1 ;  /* 0x0000580005047a11 */ /* 0x000fe200078c08ff */
[----:B------:R-:W-:Y:S01]  /*3bb0*/  IMAD R57, R57, c[0x0][0x190], RZ ;  /* 0x0000640039397a24 */ /* 0x000fe200078e02ff */
[----:B------:R-:W-:Y:S01]  /*3bc0*/  LEA R252, P0, R188, c[0x0][0x168], 0x1 ;  /* 0x00005a00bcfc7a11 */ /* 0x000fe200078008ff */
[----:B------:R-:W-:Y:S01]  /*3bd0*/  IMAD R189, R189, c[0x0][0x190], RZ ;  /* 0x00006400bdbd7a24 */ /* 0x000fe200078e02ff */
[C---:B------:R-:W-:Y:S01]  /*3be0*/  SEL R197, R251.reuse, R197, !P2 ;  /* 0x000000c5fbc57207 */ /* 0x040fe20005000000 */
[----:B------:R2:W-:Y:S01]  /*3bf0*/  STL [R1+0x4], R71 ;  /* 0x0000044701007387 */ /* 0x0005e20000100800 */
[----:B------:R-:W-:Y:S01]  /*3c00*/  SEL R56, R251, R56, !P2 ;  /* 0x00000038fb387207 */ /* 0x000fe20005000000 */
[----:B------:R-:W-:Y:S01]  /*3c10*/  IMAD R13, R13, c[0x0][0x190], RZ ;  /* 0x000064000d0d7a24 */ /* 0x000fe200078e02ff */
[----:B-1----:R-:W-:Y:S01]  /*3c20*/  LEA R70, P4, R58, c[0x0][0x168], 0x1 ;  /* 0x00005a003a467a11 */ /* 0x002fe200078808ff */
[----:B------:R-:W-:Y:S01]  /*3c30*/  IMAD R197, R197, c[0x0][0x190], RZ ;  /* 0x00006400c5c57a24 */ /* 0x000fe200078e02ff */
[----:B------:R-:W-:Y:S01]  /*3c40*/  LOP3.LUT R185, R10, 0x400, R185, 0xf8, !PT ;  /* 0x000004000ab97812 */ /* 0x000fe200078ef8b9 */
[----:B------:R-:W-:Y:S01]  /*3c50*/  IMAD R56, R56, c[0x0][0x190], RZ ;  /* 0x0000640038387a24 */ /* 0x000fe200078e02ff */
[C---:B------:R-:W-:Y:S01]  /*3c60*/  SEL R192, R251.reuse, R192, !P2 ;  /* 0x000000c0fbc07207 */ /* 0x040fe20005000000 */
[----:B------:R1:W-:Y:S01]  /*3c70*/  STL [R1+0xb0], R70 ;  /* 0x0000b04601007387 */ /* 0x0003e20000100800 */
[C---:B------:R-:W-:Y:S01]  /*3c80*/  SEL R238, R251.reuse, R11, !P2 ;  /* 0x0000000bfbee7207 */ /* 0x040fe20005000000 */
[----:B0-----:R-:W-:Y:S01]  /*3c90*/  CS2R R54, SRZ ;  /* 0x0000000000367805 */ /* 0x001fe2000001ff00 */
[C---:B------:R-:W-:Y:S01]  /*3ca0*/  SEL R229, R251.reuse, R8, !P2 ;  /* 0x00000008fbe57207 */ /* 0x040fe20005000000 */
[----:B------:R-:W-:Y:S01]  /*3cb0*/  IMAD R192, R192, c[0x0][0x190], RZ ;  /* 0x00006400c0c07a24 */ /* 0x000fe200078e02ff */
[----:B------:R-:W-:Y:S01]  /*3cc0*/  SEL R240, R251, R9, !P2 ;  /* 0x00000009fbf07207 */ /* 0x000fe20005000000 */
[----:B------:R-:W-:Y:S01]  /*3cd0*/  IMAD R238, R238, c[0x0][0x190], RZ ;  /* 0x00006400eeee7a24 */ /* 0x000fe200078e02ff */
[----:B------:R-:W-:Y:S01]  /*3ce0*/  LEA.HI.X.SX32 R5, R5, c[0x0][0x164], 0x1, P6 ;  /* 0x0000590005057a11 */ /* 0x000fe200030f0eff */
[----:B------:R-:W-:Y:S01]  /*3cf0*/  IMAD R229, R229, c[0x0][0x190], RZ ;  /* 0x00006400e5e57a24 */ /* 0x000fe200078e02ff */
[C---:B------:R-:W-:Y:S01]  /*3d00*/  SEL R195, R251.reuse, R195, !P2 ;  /* 0x000000c3fbc37207 */ /* 0x040fe20005000000 */
[----:B------:R-:W-:Y:S01]  /*3d10*/  IMAD R240, R240, c[0x0][0x190], RZ ;  /* 0x00006400f0f07a24 */ /* 0x000fe200078e02ff */
[----:B------:R-:W-:-:S02]  /*3d20*/  SEL R198, R251, R198, !P2 ;  /* 0x000000c6fbc67207 */ /* 0x000fc40005000000 */
[----:B------:R-:W-:Y:S01]  /*3d30*/  SEL R200, R251, R200, !P2 ;  /* 0x000000c8fbc87207 */ /* 0x000fe20005000000 */
[----:B------:R-:W-:Y:S01]  /*3d40*/  IMAD R195, R195, c[0x0][0x190], RZ ;  /* 0x00006400c3c37a24 */ /* 0x000fe200078e02ff */
[C---:B------:R-:W-:Y:S01]  /*3d50*/  SEL R23, R251.reuse, R23, !P2 ;  /* 0x00000017fb177207 */ /* 0x040fe20005000000 */
[----:B------:R-:W-:Y:S01]  /*3d60*/  IMAD R198, R198, c[0x0][0x190], RZ ;  /* 0x00006400c6c67a24 */ /* 0x000fe200078e02ff */
[C---:B------:R-:W-:Y:S01]  /*3d70*/  SEL R201, R251.reuse, R201, !P2 ;  /* 0x000000c9fbc97207 */ /* 0x040fe20005000000 */
[----:B------:R-:W-:Y:S01]  /*3d80*/  IMAD R200, R200, c[0x0][0x190], RZ ;  /* 0x00006400c8c87a24 */ /* 0x000fe200078e02ff */
[----:B------:R-:W-:Y:S01]  /*3d90*/  SEL R203, R251, R203, !P2 ;  /* 0x000000cbfbcb7207 */ /* 0x000fe20005000000 */
[----:B------:R-:W-:Y:S01]  /*3da0*/  IMAD R23, R23, c[0x0][0x190], RZ ;  /* 0x0000640017177a24 */ /* 0x000fe200078e02ff */
[----:B------:R-:W-:Y:S01]  /*3db0*/  SEL R22, R251, R22, !P2 ;  /* 0x00000016fb167207 */ /* 0x000fe20005000000 */
[----:B------:R-:W-:Y:S01]  /*3dc0*/  IMAD R201, R201, c[0x0][0x190], RZ ;  /* 0x00006400c9c97a24 */ /* 0x000fe200078e02ff */
[----:B------:R-:W-:Y:S01]  /*3dd0*/  SEL R204, R251, R204, !P2 ;  /* 0x000000ccfbcc7207 */ /* 0x000fe20005000000 */
[----:B------:R-:W-:Y:S01]  /*3de0*/  IMAD R203, R203, c[0x0][0x190], RZ ;  /* 0x00006400cbcb7a24 */ /* 0x000fe200078e02ff */
[C---:B------:R-:W-:Y:S01]  /*3df0*/  SEL R206, R251.reuse, R206, !P2 ;  /* 0x000000cefbce7207 */ /* 0x040fe20005000000 */
        /* <DEDUP_REMOVED lines=43> */
[C---:B------:R-:W-:Y:S01]  /*40b0*/  SEL R14, R251.reuse, R14, !P2 ;  /* 0x0000000efb0e7207 */ /* 0x040fe20005000000 */
        /* <DEDUP_REMOVED lines=37> */
[----:B--2---:R-:W-:Y:S01]  /*4310*/  LEA R71, P6, R194, c[0x0][0x168], 0x1 ;  /* 0x00005a00c2477a11 */ /* 0x004fe200078c08ff */
[----:B------:R-:W-:Y:S01]  /*4320*/  IMAD R249, R249, c[0x0][0x190], RZ ;  /* 0x00006400f9f97a24 */ /* 0x000fe200078e02ff */
[----:B------:R-:W-:Y:S01]  /*4330*/  LEA.HI.X.SX32 R188, R188, c[0x0][0x16c], 0x1, P0 ;  /* 0x00005b00bcbc7a11 */ /* 0x000fe200000f0eff */
[----:B------:R-:W-:Y:S01]  /*4340*/  IMAD R250, R250, c[0x0][0x190], RZ ;  /* 0x00006400fafa7a24 */ /* 0x000fe200078e02ff */
[----:B------:R-:W-:Y:S01]  /*4350*/  SEL R251, R251, R51, !P2 ;  /* 0x00000033fbfb7207 */ /* 0x000fe20005000000 */
[----:B------:R-:W-:Y:S01]  /*4360*/  STL [R1+0xc], R71 ;  /* 0x00000c4701007387 */ /* 0x000fe20000100800 */
[----:B-1----:R-:W-:Y:S01]  /*4370*/  LEA R70, P0, R57, c[0x0][0x168], 0x1 ;  /* 0x00005a0039467a11 */ /* 0x002fe200078008ff */
[----:B------:R-:W-:Y:S01]  /*4380*/  CS2R R40, SRZ ;  /* 0x0000000000287805 */ /* 0x000fe2000001ff00 */
[----:B------:R-:W-:Y:S01]  /*4390*/  LEA R190, P2, R189, c[0x0][0x168], 0x1 ;  /* 0x00005a00bdbe7a11 */ /* 0x000fe200078408ff */
[----:B------:R-:W-:Y:S01]  /*43a0*/  IMAD R251, R251, c[0x0][0x190], RZ ;  /* 0x00006400fbfb7a24 */ /* 0x000fe200078e02ff */
[----:B------:R-:W-:Y:S01]  /*43b0*/  LEA.HI.X.SX32 R59, R59, c[0x0][0x16c], 0x1, P1 ;  /* 0x00005b003b3b7a11 */ /* 0x000fe200008f0eff */
[----:B------:R0:W-:Y:S01]  /*43c0*/  STL [R1+0xb4], R70 ;  /* 0x0000b44601007387 */ /* 0x0001e20000100800 */
[----:B------:R-:W-:Y:S01]  /*43d0*/  LEA.HI.X.SX32 R189, R189, c[0x0][0x16c], 0x1, P2 ;  /* 0x00005b00bdbd7a11 */ /* 0x000fe200010f0eff */
[----:B------:R-:W-:Y:S01]  /*43e0*/  CS2R R42, SRZ ;  /* 0x00000000002a7805 */ /* 0x000fe2000001ff00 */
[----:B------:R-:W-:Y:S01]  /*43f0*/  LEA.HI.X.SX32 R191, R191, c[0x0][0x16c], 0x1, P3 ;  /* 0x00005b00bfbf7a11 */ /* 0x000fe200018f0eff */
[----:B------:R1:W-:Y:S01]  /*4400*/  STL [R1], R59 ;  /* 0x0000003b01007387 */ /* 0x0003e20000100800 */
[----:B------:R-:W-:Y:S01]  /*4410*/  LEA R193, P5, R192, c[0x0][0x168], 0x1 ;  /* 0x00005a00c0c17a11 */ /* 0x000fe200078a08ff */
[----:B------:R-:W-:Y:S01]  /*4420*/  CS2R R36, SRZ ;  /* 0x0000000000247805 */ /* 0x000fe2000001ff00 */
[----:B------:R-:W-:Y:S01]  /*4430*/  LEA.HI.X.SX32 R58, R58, c[0x0][0x16c], 0x1, P4 ;  /* 0x00005b003a3a7a11 */ /* 0x000fe200020f0eff */
[----:B------:R-:W-:Y:S01]  /*4440*/  CS2R R38, SRZ ;  /* 0x0000000000267805 */ /* 0x000fe2000001ff00 */
[----:B------:R-:W-:Y:S01]  /*4450*/  LEA.HI.X.SX32 R192, R192, c[0x0][0x16c], 0x1, P5 ;  /* 0x00005b00c0c07a11 */ /* 0x000fe200028f0eff */
[----:B------:R-:W-:Y:S01]  /*4460*/  CS2R R32, SRZ ;  /* 0x0000000000207805 */ /* 0x000fe2000001ff00 */
[----:B0-----:R-:W-:Y:S01]  /*4470*/  LEA R70, P2, R197, c[0x0][0x168], 0x1 ;  /* 0x00005a00c5467a11 */ /* 0x001fe200078408ff */
[----:B------:R-:W-:Y:S01]  /*4480*/  CS2R R34, SRZ ;  /* 0x0000000000227805 */ /* 0x000fe2000001ff00 */
[----:B------:R-:W-:Y:S01]  /*4490*/  LEA.HI.X.SX32 R194, R194, c[0x0][0x16c], 0x1, P6 ;  /* 0x00005b00c2c27a11 */ /* 0x000fe200030f0eff */
[----:B------:R-:W-:Y:S01]  /*44a0*/  CS2R R28, SRZ ;  /* 0x00000000001c7805 */ /* 0x000fe2000001ff00 */
[----:B-1----:R-:W-:Y:S01]  /*44b0*/  LEA R59, P3, R56, c[0x0][0x168], 0x1 ;  /* 0x00005a00383b7a11 */ /* 0x002fe200078608ff */
[----:B------:R-:W-:Y:S01]  /*44c0*/  STL [R1+0x14], R70 ;  /* 0x0000144601007387 */ /* 0x000fe20000100800 */
[----:B------:R-:W-:Y:S01]  /*44d0*/  LEA R196, P1, R195, c[0x0][0x168], 0x1 ;  /* 0x00005a00c3c47a11 */ /* 0x000fe200078208ff */
[----:B------:R-:W-:Y:S01]  /*44e0*/  CS2R R30, SRZ ;  /* 0x00000000001e7805 */ /* 0x000fe2000001ff00 */
[----:B------:R-:W-:Y:S01]  /*44f0*/  LEA.HI.X.SX32 R57, R57, c[0x0][0x16c], 0x1, P0 ;  /* 0x00005b0039397a11 */ /* 0x000fe200000f0eff */
[----:B------:R0:W-:Y:S01]  /*4500*/  STL [R1+0xb8], R59 ;  /* 0x0000b83b01007387 */ /* 0x0001e20000100800 */
[----:B------:R-:W-:Y:S01]  /*4510*/  LEA.HI.X.SX32 R195, R195, c[0x0][0x16c], 0x1, P1 ;  /* 0x00005b00c3c37a11 */ /* 0x000fe200008f0eff */
[----:B------:R-:W-:Y:S01]  /*4520*/  CS2R R24, SRZ ;  /* 0x0000000000187805 */ /* 0x000fe2000001ff00 */
[----:B------:R-:W-:Y:S01]  /*4530*/  LEA.HI.X.SX32 R197, R197, c[0x0][0x16c], 0x1, P2 ;  /* 0x00005b00c5c57a11 */ /* 0x000fe200010f0eff */
[----:B------:R1:W-:Y:S01]  /*4540*/  STL [R1+0x8], R58 ;  /* 0x0000083a01007387 */ /* 0x0003e20000100800 */
[----:B------:R-:W-:Y:S01]  /*4550*/  LEA R199, P4, R198, c[0x0][0x168], 0x1 ;  /* 0x00005a00c6c77a11 */ /* 0x000fe200078808ff */
[----:B------:R-:W-:Y:S01]  /*4560*/  CS2R R26, SRZ ;  /* 0x00000000001a7805 */ /* 0x000fe2000001ff00 */
[----:B------:R-:W-:Y:S01]  /*4570*/  LEA.HI.X.SX32 R56, R56, c[0x0][0x16c], 0x1, P3 ;  /* 0x00005b0038387a11 */ /* 0x000fe200018f0eff */
[----:B------:R-:W-:Y:S01]  /*4580*/  CS2R R44, SRZ ;  /* 0x00000000002c7805 */ /* 0x000fe2000001ff00 */
[----:B------:R-:W-:Y:S01]  /*4590*/  LEA.HI.X.SX32 R198, R198, c[0x0][0x16c], 0x1, P4 ;  /* 0x00005b00c6c67a11 */ /* 0x000fe200020f0eff */
[----:B------:R-:W-:Y:S01]  /*45a0*/  CS2R R46, SRZ ;  /* 0x00000000002e7805 */ /* 0x000fe2000001ff00 */
[C---:B0-----:R-:W-:Y:S01]  /*45b0*/  LEA R59, P5, R200.reuse, c[0x0][0x168], 0x1 ;  /* 0x00005a00c83b7a11 */ /* 0x041fe200078a08ff */
[----:B------:R-:W-:Y:S01]  /*45c0*/  CS2R R48, SRZ ;  /* 0x0000000000307805 */ /* 0x000fe2000001ff00 */
[----:B------:R-:W-:Y:S01]  /*45d0*/  LEA R202, P0, R201, c[0x0][0x168], 0x1 ;  /* 0x00005a00c9ca7a11 */ /* 0x000fe200078008ff */
[----:B------:R-:W-:Y:S01]  /*45e0*/  CS2R R50, SRZ ;  /* 0x0000000000327805 */ /* 0x000fe2000001ff00 */
[C---:B-1----:R-:W-:Y:S01]  /*45f0*/  LEA R58, P6, R23.reuse, c[0x0][0x168], 0x1 ;  /* 0x00005a00173a7a11 */ /* 0x042fe200078c08ff */
[----:B------:R-:W-:Y:S01]  /*4600*/  STL [R1+0x1c], R59 ;  /* 0x00001c3b01007387 */ /* 0x000fe20000100800 */
[----:B------:R-:W-:Y:S01]  /*4610*/  LEA.HI.X.SX32 R200, R200, c[0x0][0x16c], 0x1, P5 ;  /* 0x00005b00c8c87a11 */ /* 0x000fe200028f0eff */
[----:B------:R-:W-:Y:S01]  /*4620*/  CS2R R70, SRZ ;  /* 0x0000000000467805 */ /* 0x000fe2000001ff00 */
[----:B------:R-:W-:Y:S01]  /*4630*/  LEA.HI.X.SX32 R23, R23, c[0x0][0x16c], 0x1, P6 ;  /* 0x00005b0017177a11 */ /* 0x000fe200030f0eff */
[----:B------:R0:W-:Y:S01]  /*4640*/  STL [R1+0xbc], R58 ;  /* 0x0000bc3a01007387 */ /* 0x0001e20000100800 */
[----:B------:R-:W-:-:S02]  /*4650*/  LEA.HI.X.SX32 R201, R201, c[0x0][0x16c], 0x1, P0 ;  /* 0x00005b00c9c97a11 */ /* 0x000fc400000f0eff */
[C---:B------:R-:W-:Y:S01]  /*4660*/  LEA R205, P3, R204.reuse, c[0x0][0x168], 0x1 ;  /* 0x00005a00cccd7a11 */ /* 0x040fe200078608ff */
[----:B------:R1:W-:Y:S01]  /*4670*/  STL [R1+0x10], R57 ;  /* 0x0000103901007387 */ /* 0x0003e20000100800 */
[C---:B------:R-:W-:Y:S02]  /*4680*/  LEA R208, P6, R207.reuse, c[0x0][0x168], 0x1 ;  /* 0x00005a00cfd07a11 */ /* 0x040fe400078c08ff */
[----:B------:R-:W-:Y:S02]  /*4690*/  LEA.HI.X.SX32 R204, R204, c[0x0][0x16c], 0x1, P3 ;  /* 0x00005b00cccc7a11 */ /* 0x000fe400018f0eff */
[----:B------:R-:W-:Y:S02]  /*46a0*/  LEA.HI.X.SX32 R207, R207, c[0x0][0x16c], 0x1, P6 ;  /* 0x00005b00cfcf7a11 */ /* 0x000fe400030f0eff */
[----:B0-----:R-:W-:Y:S02]  /*46b0*/  LEA R58, P1, R203, c[0x0][0x168], 0x1 ;  /* 0x00005a00cb3a7a11 */ /* 0x001fe400078208ff */
[----:B------:R-:W-:-:S02]  /*46c0*/  LOP3.LUT R2, R52, 0x1f, RZ, 0xc0, !PT ;  /* 0x0000001f34027812 */ /* 0x000fc400078ec0ff */
[C---:B-1----:R-:W-:Y:S01]  /*46d0*/  LEA R57, P2, R22.reuse, c[0x0][0x168], 0x1 ;  /* 0x00005a0016397a11 */ /* 0x042fe200078408ff */
[----:B------:R-:W-:Y:S01]  /*46e0*/  STL [R1+0x24], R58 ;  /* 0x0000243a01007387 */ /* 0x000fe20000100800 */
[----:B------:R-:W-:Y:S01]  /*46f0*/  LEA.HI.X.SX32 R203, R203, c[0x0][0x16c], 0x1, P1 ;  /* 0x00005b00cbcb7a11 */ /* 0x000fe200008f0eff */
[----:B------:R-:W-:Y:S01]  /*4700*/  CS2R R52, SRZ ;  /* 0x0000000000347805 */ /* 0x000fe2000001ff00 */
[----:B------:R-:W-:Y:S01]  /*4710*/  LEA.HI.X.SX32 R22, R22, c[0x0][0x16c], 0x1, P2 ;  /* 0x00005b0016167a11 */ /* 0x000fe200010f0eff */
[----:B------:R0:W-:Y:S01]  /*4720*/  STL [R1+0xc0], R57 ;  /* 0x0000c03901007387 */ /* 0x0001e20000100800 */
[C---:B------:R-:W-:Y:S02]  /*4730*/  LEA R211, P2, R210.reuse, c[0x0][0x168], 0x1 ;  /* 0x00005a00d2d37a11 */ /* 0x040fe400078408ff */
[----:B------:R-:W-:Y:S01]  /*4740*/  LOP3.LUT R0, R3, R0, RZ, 0x3c, !PT ;  /* 0x0000000003007212 */ /* 0x000fe200078e3cff */
[----:B------:R1:W-:Y:S01]  /*4750*/  STL [R1+0x18], R56 ;  /* 0x0000183801007387 */ /* 0x0003e20000100800 */
[----:B------:R-:W-:Y:S01]  /*4760*/  LEA.HI.X.SX32 R210, R210, c[0x0][0x16c], 0x1, P2 ;  /* 0x00005b00d2d27a11 */ /* 0x000fe200010f0eff */
[----:B------:R-:W-:Y:S01]  /*4770*/  IMAD R3, R187, c[0x0][0x188], RZ ;  /* 0x00006200bb037a24 */ /* 0x000fe200078e02ff */
[----:B------:R-:W-:Y:S01]  /*4780*/  SHF.R.S32.HI R186, RZ, 0x5, R186 ;  /* 0x00000005ffba7819 */ /* 0x000fe200000114ba */
[----:B------:R-:W-:Y:S01]  /*4790*/  IMAD R3, R2, c[0x0][0x18c], RZ ;  /* 0x0000630002037a24 */ /* 0x000fe200078e02ff */
[----:B0-----:R-:W-:-:S04]  /*47a0*/  LEA R57, P4, R206, c[0x0][0x168], 0x1 ;  /* 0x00005a00ce397a11 */ /* 0x001fc800078808ff */
[----:B------:R-:W-:Y:S02]  /*47b0*/  SHF.R.S32.HI R2, RZ, 0x1f, R3 ;  /* 0x0000001fff027819 */ /* 0x000fe40000011403 */
[C---:B-1----:R-:W-:Y:S01]  /*47c0*/  LEA R56, P5, R21.reuse, c[0x0][0x168], 0x1 ;  /* 0x00005a0015387a11 */ /* 0x042fe200078a08ff */
[----:B------:R-:W-:Y:S01]  /*47d0*/  STL [R1+0x2c], R57 ;  /* 0x00002c3901007387 */ /* 0x000fe20000100800 */
[----:B------:R-:W-:Y:S02]  /*47e0*/  LEA.HI.X.SX32 R206, R206, c[0x0][0x16c], 0x1, P4 ;  /* 0x00005b00cece7a11 */ /* 0x000fe400020f0eff */
[----:B------:R-:W-:Y:S01]  /*47f0*/  LEA.HI.X.SX32 R21, R21, c[0x0][0x16c], 0x1, P5 ;  /* 0x00005b0015157a11 */ /* 0x000fe200028f0eff */
[----:B------:R0:W-:Y:S01]  /*4800*/  STL [R1+0xc4], R56 ;  /* 0x0000c43801007387 */ /* 0x0001e20000100800 */
[----:B------:R-:W-:Y:S02]  /*4810*/  LEA R214, P5, R213, c[0x0][0x168], 0x1 ;  /* 0x00005a00d5d67a11 */ /* 0x000fe400078a08ff */
[----:B------:R-:W-:Y:S01]  /*4820*/  SHF.L.U64.HI R2, R3, 0x1, R2 ;  /* 0x0000000103027819 */ /* 0x000fe20000010202 */
[----:B------:R1:W-:Y:S01]  /*4830*/  STL [R1+0x20], R23 ;  /* 0x0000201701007387 */ /* 0x0003e20000100800 */
[----:B------:R-:W-:Y:S01]  /*4840*/  LEA.HI.X.SX32 R213, R213, c[0x0][0x16c], 0x1, P5 ;  /* 0x00005b00d5d57a11 */ /* 0x000fe200028f0eff */
[----:B------:R-:W-:Y:S01]  /*4850*/  IMAD.SHL.U32 R3, R3, 0x2, RZ ;  /* 0x0000000203037824 */ /* 0x000fe200078e00ff */
[----:B0-----:R-:W-:-:S02]  /*4860*/  LEA R56, P0, R209, c[0x0][0x168], 0x1 ;  /* 0x00005a00d1387a11 */ /* 0x001fc400078008ff */
[----:B-1----:R-:W-:-:S03]  /*4870*/  LEA R23, P1, R20, c[0x0][0x168], 0x1 ;  /* 0x00005a0014177a11 */ /* 0x002fc600078208ff */
[----:B------:R-:W-:Y:S01]  /*4880*/  STL [R1+0x34], R56 ;  /* 0x0000343801007387 */ /* 0x000fe20000100800 */
[----:B------:R-:W-:Y:S02]  /*4890*/  LEA.HI.X.SX32 R209, R209, c[0x0][0x16c], 0x1, P0 ;  /* 0x00005b00d1d17a11 */ /* 0x000fe400000f0eff */
[----:B------:R-:W-:Y:S01]  /*48a0*/  LEA.HI.X.SX32 R20, R20, c[0x0][0x16c], 0x1, P1 ;  /* 0x00005b0014147a11 */ /* 0x000fe200008f0eff */
[----:B------:R0:W-:Y:S01]  /*48b0*/  STL [R1+0xc8], R23 ;  /* 0x0000c81701007387 */ /* 0x0001e20000100800 */
[----:B------:R-:W-:-:S03]  /*48c0*/  LEA R217, P1, R216, c[0x0][0x168], 0x1 ;  /* 0x00005a00d8d97a11 */ /* 0x000fc600078208ff */
[----:B------:R1:W-:Y:S01]  /*48d0*/  STL [R1+0x28], R22 ;  /* 0x0000281601007387 */ /* 0x0003e20000100800 */
[----:B------:R-:W-:Y:S02]  /*48e0*/  LEA.HI.X.SX32 R216, R216, c[0x0][0x16c], 0x1, P1 ;  /* 0x00005b00d8d87a11 */ /* 0x000fe400008f0eff */
[----:B0-----:R-:W-:Y:S02]  /*48f0*/  LEA R23, P3, R212, c[0x0][0x168], 0x1 ;  /* 0x00005a00d4177a11 */ /* 0x001fe400078608ff */
        /* <DEDUP_REMOVED lines=92> */
[----:B------:R-:W-:-:S03]  /*4ec0*/  LEA.HI.X.SX32 R244, R244, c[0x0][0x16c], 0x1, P5 ;  /* 0x00005b00f4f47a11 */ /* 0x000fc600028f0eff */
[----:B------:R0:W-:Y:S04]  /*4ed0*/  STL [R1+0xf4], R12 ;  /* 0x0000f40c01007387 */ /* 0x0001e80000100800 */
[----:B------:R1:W-:Y:S01]  /*4ee0*/  STL [R1+0x80], R11 ;  /* 0x0000800b01007387 */ /* 0x0003e20000100800 */
[----:B0-----:R-:W-:Y:S02]  /*4ef0*/  LEA R12, P1, R246, c[0x0][0x168], 0x1 ;  /* 0x00005a00f60c7a11 */ /* 0x001fe400078208ff */
[----:B-1----:R-:W-:-:S03]  /*4f00*/  LEA R11, P2, R10, c[0x0][0x168], 0x1 ;  /* 0x00005a000a0b7a11 */ /* 0x002fc600078408ff */
[----:B------:R-:W-:Y:S01]  /*4f10*/  STL [R1+0x94], R12 ;  /* 0x0000940c01007387 */ /* 0x000fe20000100800 */
[----:B------:R-:W-:-:S03]  /*4f20*/  LEA.HI.X.SX32 R246, R246, c[0x0][0x16c], 0x1, P1 ;  /* 0x00005b00f6f67a11 */ /* 0x000fc600008f0eff */
[----:B------:R0:W-:Y:S04]  /*4f30*/  STL [R1+0xf8], R11 ;  /* 0x0000f80b01007387 */ /* 0x0001e80000100800 */
[----:B------:R1:W-:Y:S01]  /*4f40*/  STL [R1+0x88], R9 ;  /* 0x0000880901007387 */ /* 0x0003e20000100800 */
[C---:B0-----:R-:W-:Y:S02]  /*4f50*/  LEA R11, P5, R249.reuse, c[0x0][0x168], 0x1 ;  /* 0x00005a00f90b7a11 */ /* 0x041fe400078a08ff */
[C---:B-1----:R-:W-:Y:S02]  /*4f60*/  LEA R9, P4, R248.reuse, c[0x0][0x168], 0x1 ;  /* 0x00005a00f8097a11 */ /* 0x042fe400078808ff */
[----:B------:R-:W-:Y:S02]  /*4f70*/  LEA.HI.X.SX32 R249, R249, c[0x0][0x16c], 0x1, P5 ;  /* 0x00005b00f9f97a11 */ /* 0x000fe400028f0eff */
[----:B------:R-:W-:Y:S01]  /*4f80*/  LEA.HI.X.SX32 R248, R248, c[0x0][0x16c], 0x1, P4 ;  /* 0x00005b00f8f87a11 */ /* 0x000fe200020f0eff */
[----:B------:R0:W-:Y:S04]  /*4f90*/  STL [R1+0x9c], R9 ;  /* 0x00009c0901007387 */ /* 0x0001e80000100800 */
[----:B------:R-:W-:Y:S01]  /*4fa0*/  STL [R1+0xa0], R11 ;  /* 0x0000a00b01007387 */ /* 0x000fe20000100800 */
[----:B0-----:R-:W-:-:S02]  /*4fb0*/  LEA.HI.X.SX32 R9, R8, c[0x0][0x16c], 0x1, P6 ;  /* 0x00005b0008097a11 */ /* 0x001fc400030f0eff */
[----:B------:R-:W-:-:S03]  /*4fc0*/  LEA R8, P6, R250, c[0x0][0x168], 0x1 ;  /* 0x00005a00fa087a11 */ /* 0x000fc600078c08ff */
[----:B------:R0:W-:Y:S01]  /*4fd0*/  STL [R1+0x90], R9 ;  /* 0x0000900901007387 */ /* 0x0001e20000100800 */
[----:B------:R-:W-:-:S03]  /*4fe0*/  LEA.HI.X.SX32 R250, R250, c[0x0][0x16c], 0x1, P6 ;  /* 0x00005b00fafa7a11 */ /* 0x000fc600030f0eff */
[----:B------:R1:W-:Y:S01]  /*4ff0*/  STL [R1+0xa4], R8 ;  /* 0x0000a40801007387 */ /* 0x0003e20000100800 */
[----:B0-----:R-:W-:Y:S02]  /*5000*/  LEA R9, P0, R251, c[0x0][0x168], 0x1 ;  /* 0x00005a00fb097a11 */ /* 0x001fe400078008ff */
[----:B-1----:R-:W-:-:S03]  /*5010*/  LEA.HI.X.SX32 R8, R10, c[0x0][0x16c], 0x1, P2 ;  /* 0x00005b000a087a11 */ /* 0x002fc600010f0eff */
[----:B------:R0:W-:Y:S01]  /*5020*/  STL [R1+0xa8], R9 ;  /* 0x0000a80901007387 */ /* 0x0001e20000100800 */
[----:B------:R-:W-:Y:S01]  /*5030*/  IMAD R10, R102, c[0x0][0x188], RZ ;  /* 0x00006200660a7a24 */ /* 0x000fe200078e02ff */
[----:B------:R-:W-:Y:S01]  /*5040*/  LEA.HI.X.SX32 R251, R251, c[0x0][0x16c], 0x1, P0 ;  /* 0x00005b00fbfb7a11 */ /* 0x000fe200000f0eff */
[----:B------:R-:W-:Y:S01]  /*5050*/  IMAD R10, R99, c[0x0][0x188], RZ ;  /* 0x00006200630a7a24 */ /* 0x000fe200078e02ff */
[----:B------:R1:W-:Y:S01]  /*5060*/  STL [R1+0x98], R8 ;  /* 0x0000980801007387 */ /* 0x0003e20000100800 */
[----:B------:R-:W-:Y:S02]  /*5070*/  IMAD R10, R96, c[0x0][0x188], RZ ;  /* 0x00006200600a7a24 */ /* 0x000fe400078e02ff */
[----:B------:R-:W-:Y:S02]  /*5080*/  IMAD R10, R93, c[0x0][0x188], RZ ;  /* 0x000062005d0a7a24 */ /* 0x000fe400078e02ff */
[----:B------:R-:W-:Y:S01]  /*5090*/  IMAD R10, R86, c[0x0][0x188], RZ ;  /* 0x00006200560a7a24 */ /* 0x000fe200078e02ff */
[----:B------:R-:W-:Y:S01]  /*50a0*/  LOP3.LUT R10, R0, 0x20, RZ, 0x3c, !PT ;  /* 0x00000020000a7812 */ /* 0x000fe200078e3cff */
[----:B0-----:R-:W-:Y:S01]  /*50b0*/  IMAD R9, R101, c[0x0][0x188], RZ ;  /* 0x0000620065097a24 */ /* 0x001fe200078e02ff */
[----:B------:R-:W-:Y:S01]  /*50c0*/  LOP3.LUT R10, R185, 0x20, RZ, 0x3c, !PT ;  /* 0x00000020b90a7812 */ /* 0x000fe200078e3cff */
[----:B------:R-:W-:-:S02]  /*50d0*/  IMAD R9, R98, c[0x0][0x188], RZ ;  /* 0x0000620062097a24 */ /* 0x000fc400078e02ff */
[----:B-1----:R-:W-:Y:S02]  /*50e0*/  IMAD R8, R100, c[0x0][0x188], RZ ;  /* 0x0000620064087a24 */ /* 0x002fe400078e02ff */
[----:B------:R-:W-:Y:S02]  /*50f0*/  IMAD R8, R97, c[0x0][0x188], RZ ;  /* 0x0000620061087a24 */ /* 0x000fe400078e02ff */
[----:B------:R-:W-:Y:S02]  /*5100*/  IMAD R9, R95, c[0x0][0x188], RZ ;  /* 0x000062005f097a24 */ /* 0x000fe400078e02ff */
[----:B------:R-:W-:Y:S02]  /*5110*/  IMAD R8, R94, c[0x0][0x188], RZ ;  /* 0x000062005e087a24 */ /* 0x000fe400078e02ff */
[----:B------:R-:W-:Y:S02]  /*5120*/  IMAD R9, R92, c[0x0][0x188], RZ ;  /* 0x000062005c097a24 */ /* 0x000fe400078e02ff */
[----:B------:R-:W-:-:S02]  /*5130*/  IMAD R8, R87, c[0x0][0x188], RZ ;  /* 0x0000620057087a24 */ /* 0x000fc400078e02ff */
[----:B------:R-:W-:Y:S01]  /*5140*/  IMAD R9, R85, c[0x0][0x188], RZ ;  /* 0x0000620055097a24 */ /* 0x000fe200078e02ff */
[----:B------:R-:W-:Y:S01]  /*5150*/  LOP3.LUT R9, R0, 0x40, RZ, 0x3c, !PT ;  /* 0x0000004000097812 */ /* 0x000fe200078e3cff */
[----:B------:R-:W-:Y:S01]  /*5160*/  IMAD R8, R84, c[0x0][0x188], RZ ;  /* 0x0000620054087a24 */ /* 0x000fe200078e02ff */
[----:B------:R-:W-:Y:S02]  /*5170*/  LOP3.LUT R8, R0, 0x60, RZ, 0x3c, !PT ;  /* 0x0000006000087812 */ /* 0x000fe400078e3cff */
[C---:B------:R-:W-:Y:S02]  /*5180*/  LOP3.LUT R9, R185.reuse, 0x40, RZ, 0x3c, !PT ;  /* 0x00000040b9097812 */ /* 0x040fe400078e3cff */
[----:B------:R-:W-:-:S06]  /*5190*/  LOP3.LUT R8, R185, 0x60, RZ, 0x3c, !PT ;  /* 0x00000060b9087812 */ /* 0x000fcc00078e3cff */
.L_x_2:
[----:B------:R-:W0:Y:S01]  /*51a0*/  S2R R8, SR_TID.X ;  /* 0x0000000000087919 */ /* 0x000e220000002100 */
[----:B------:R-:W-:Y:S02]  /*51b0*/  ISETP.GE.AND P0, PT, R187, UR4, PT ;  /* 0x00000004bb007c0c */ /* 0x000fe4000bf06270 */
[----:B------:R-:W-:Y:S01]  /*51c0*/  PRMT R17, RZ, 0x7610, R17 ;  /* 0x00007610ff117816 */ /* 0x000fe20000000011 */
[----:B------:R-:W1:Y:S04]  /*51d0*/  S2R R10, SR_TID.X ;  /* 0x00000000000a7919 */ /* 0x000e680000002100 */
[----:B------:R-:W-:Y:S01]  /*51e0*/  STL [R1+0x1b4], R68 ;  /* 0x0001b44401007387 */ /* 0x000fe20000100800 */
[----:B------:R-:W-:-:S02]  /*51f0*/  PRMT R16, RZ, 0x7610, R16 ;  /* 0x00007610ff107816 */ /* 0x000fc40000000010 */
[----:B------:R-:W-:Y:S01]  /*5200*/  PRMT R19, RZ, 0x7610, R19 ;  /* 0x00007610ff137816 */ /* 0x000fe20000000013 */
[----:B------:R-:W-:Y:S01]  /*5210*/  STL [R1+0x1b0], R69 ;  /* 0x0001b04501007387 */ /* 0x000fe20000100800 */
[----:B------:R-:W-:Y:S02]  /*5220*/  PRMT R18, RZ, 0x7610, R18 ;  /* 0x00007610ff127816 */ /* 0x000fe40000000012 */
[----:B------:R-:W-:Y:S01]  /*5230*/  PRMT R100, RZ, 0x7610, R100 ;  /* 0x00007610ff647816 */ /* 0x000fe20000000064 */
[----:B------:R-:W-:Y:S01]  /*5240*/  STL [R1+0x1ac], R70 ;  /* 0x0001ac4601007387 */ /* 0x000fe20000100800 */
[----:B------:R-:W-:-:S03]  /*5250*/  PRMT R22, RZ, 0x7610, R22 ;  /* 0x00007610ff167816 */ /* 0x000fc60000000016 */
[----:B------:R-:W-:Y:S01]  /*5260*/  STL [R1+0x1a8], R71 ;  /* 0x0001a84701007387 */ /* 0x000fe20000100800 */
[----:B0-----:R-:W-:-:S03]  /*5270*/  SHF.R.U32.HI R11, RZ, 0x6, R8 ;  /* 0x00000006ff0b7819 */ /* 0x001fc60000011608 */
[----:B------:R-:W-:Y:S01]  /*5280*/  STL [R1+0x104], R186 ;  /* 0x000104ba01007387 */ /* 0x000fe20000100800 */
[----:B------:R-:W-:Y:S02]  /*5290*/  SHF.R.U32.HI R8, RZ, 0x6, R8 ;  /* 0x00000006ff087819 */ /* 0x000fe40000011608 */
[----:B-1----:R-:W-:Y:S01]  /*52a0*/  SHF.R.U32.HI R12, RZ, 0x6, R10 ;  /* 0x00000006ff0c7819 */ /* 0x002fe2000001160a */
[----:B-----5:R0:W-:Y:S01]  /*52b0*/  STL [R1+0x100], R6 ;  /* 0x0001000601007387 */ /* 0x0201e20000100800 */
[----:B------:R-:W-:Y:S02]  /*52c0*/  SGXT.U32 R8, R8, 0x1 ;  /* 0x000000010808781a */ /* 0x000fe40000000000 */
[----:B------:R-:W-:Y:S01]  /*52d0*/  SGXT.U32 R12, R12, 0x1 ;  /* 0x000000010c0c781a */ /* 0x000fe20000000000 */
[----:B------:R-:W2:Y:S01]  /*52e0*/  LDL.LU R115, [R1+0xa8] ;  /* 0x0000a80001737983 */ /* 0x000ea20000300800 */
[----:B------:R-:W-:Y:S01]  /*52f0*/  SGXT.U32 R11, R11, 0x1 ;  /* 0x000000010b0b781a */ /* 0x000fe20000000000 */
[----:B------:R-:W-:Y:S01]  /*5300*/  IMAD R8, R8, c[0x0][0x188], RZ ;  /* 0x0000620008087a24 */ /* 0x000fe200078e02ff */
[----:B------:R-:W-:-:S02]  /*5310*/  LOP3.LUT R12, R12, 0x8, RZ, 0xfc, !PT ;  /* 0x000000080c0c7812 */ /* 0x000fc400078efcff */
[----:B------:R-:W-:Y:S01]  /*5320*/  LOP3.LUT R11, R11, 0x8, RZ, 0xfc, !PT ;  /* 0x000000080b0b7812 */ /* 0x000fe200078efcff */
[----:B------:R-:W-:-:S03]  /*5330*/  IMAD.WIDE R8, R8, 0x2, R4 ;  /* 0x0000000208087825 */ /* 0x000fc600078e0204 */
[----:B------:R-:W-:Y:S01]  /*5340*/  ISETP.GE.AND P1, PT, R11, UR4, PT ;  /* 0x000000040b007c0c */ /* 0x000fe2000bf26270 */
[----:B------:R-:W-:Y:S01]  /*5350*/  IMAD R12, R12, c[0x0][0x188], RZ ;  /* 0x000062000c0c7a24 */ /* 0x000fe200078e02ff */
[----:B------:R1:W3:Y:S01]  /*5360*/  @!P0 LDG.E.U16 R17, [R8.64] ;  /* 0x0000000608118981 */ /* 0x0002e2000c1e1500 */
[----:B------:R-:W-:-:S04]  /*5370*/  SHF.R.U32.HI R11, RZ, 0x6, R10 ;  /* 0x00000006ff0b7819 */ /* 0x000fc8000001160a */
[----:B------:R-:W-:-:S04]  /*5380*/  SGXT.U32 R11, R11, 0x1 ;  /* 0x000000010b0b781a */ /* 0x000fc80000000000 */
[----:B------:R-:W-:Y:S01]  /*5390*/  LOP3.LUT R11, R11, 0x10, RZ, 0xfc, !PT ;  /* 0x000000100b0b7812 */ /* 0x000fe200078efcff */
[----:B-1----:R-:W-:Y:S01]  /*53a0*/  IMAD.WIDE R8, R12, 0x2, R4 ;  /* 0x000000020c087825 */ /* 0x002fe200078e0204 */
[--C-:B------:R-:W-:Y:S02]  /*53b0*/  SHF.R.U32.HI R12, RZ, 0x6, R10.reuse ;  /* 0x00000006ff0c7819 */ /* 0x100fe4000001160a */
[----:B------:R-:W-:Y:S02]  /*53c0*/  ISETP.GE.AND P0, PT, R11, UR4, PT ;  /* 0x000000040b007c0c */ /* 0x000fe4000bf06270 */
[----:B------:R-:W-:Y:S01]  /*53d0*/  SGXT.U32 R12, R12, 0x1 ;  /* 0x000000010c0c781a */ /* 0x000fe20000000000 */
[----:B------:R1:W4:Y:S01]  /*53e0*/  @!P1 LDG.E.U16 R16, [R8.64] ;  /* 0x0000000608109981 */ /* 0x000322000c1e1500 */
[----:B------:R-:W-:Y:S02]  /*53f0*/  SHF.R.U32.HI R11, RZ, 0x6, R10 ;  /* 0x00000006ff0b7819 */ /* 0x000fe4000001160a */
[----:B------:R-:W-:-:S02]  /*5400*/  LOP3.LUT R12, R12, 0x10, RZ, 0xfc, !PT ;  /* 0x000000100c0c7812 */ /* 0x000fc400078efcff */
[----:B------:R-:W-:-:S03]  /*5410*/  SGXT.U32 R11, R11, 0x1 ;  /* 0x000000010b0b781a */ /* 0x000fc60000000000 */
[----:B------:R-:W-:Y:S01]  /*5420*/  IMAD R12, R12, c[0x0][0x188], RZ ;  /* 0x000062000c0c7a24 */ /* 0x000fe200078e02ff */
[----:B------:R-:W-:-:S03]  /*5430*/  LOP3.LUT R11, R11, 0x18, RZ, 0xfc, !PT ;  /* 0x000000180b0b7812 */ /* 0x000fc600078efcff */
[----:B-1----:R-:W-:Y:S01]  /*5440*/  IMAD.WIDE R8, R12, 0x2, R4 ;  /* 0x000000020c087825 */ /* 0x002fe200078e0204 */
[--C-:B------:R-:W-:Y:S02]  /*5450*/  SHF.R.U32.HI R12, RZ, 0x6, R10.reuse ;  /* 0x00000006ff0c7819 */ /* 0x100fe4000001160a */
[----:B------:R-:W-:Y:S02]  /*5460*/  ISETP.GE.AND P1, PT, R11, UR4, PT ;  /* 0x000000040b007c0c */ /* 0x000fe4000bf26270 */
[----:B------:R-:W-:Y:S01]  /*5470*/  SGXT.U32 R12, R12, 0x1 ;  /* 0x000000010c0c781a */ /* 0x000fe20000000000 */
[----:B------:R1:W2:Y:S01]  /*5480*/  @!P0 LDG.E.U16 R19, [R8.64] ;  /* 0x0000000608138981 */ /* 0x0002a2000c1e1500 */
[----:B------:R-:W-:Y:S02]  /*5490*/  SHF.R.U32.HI R11, RZ, 0x6, R10 ;  /* 0x00000006ff0b7819 */ /* 0x000fe4000001160a */
[----:B------:R-:W-:Y:S02]  /*54a0*/  LOP3.LUT R12, R12, 0x18, RZ, 0xfc, !PT ;  /* 0x000000180c0c7812 */ /* 0x000fe400078efcff */
[----:B------:R-:W-:-:S03]  /*54b0*/  SGXT.U32 R11, R11, 0x1 ;  /* 0x000000010b0b781a */ /* 0x000fc60000000000 */
[----:B------:R-:W-:Y:S01]  /*54c0*/  IMAD R12, R12, c[0x0][0x188], RZ ;  /* 0x000062000c0c7a24 */ /* 0x000fe200078e02ff */
[----:B------:R-:W-:-:S03]  /*54d0*/  LOP3.LUT R11, R11, 0x2, RZ, 0xfc, !PT ;  /* 0x000000020b0b7812 */ /* 0x000fc600078efcff */
[----:B-1----:R-:W-:Y:S01]  /*54e0*/  IMAD.WIDE R8, R12, 0x2, R4 ;  /* 0x000000020c087825 */ /* 0x002fe200078e0204 */
[----:B------:R-:W-:Y:S02]  /*54f0*/  ISETP.GE.AND P0, PT, R11, UR4, PT ;  /* 0x000000040b007c0c */ /* 0x000fe4000bf06270 */
[--C-:B------:R-:W-:Y:S02]  /*5500*/  SHF.R.U32.HI R12, RZ, 0x6, R10.reuse ;  /* 0x00000006ff0c7819 */ /* 0x100fe4000001160a */
[----:B------:R-:W-:Y:S01]  /*5510*/  SHF.R.U32.HI R11, RZ, 0x6, R10 ;  /* 0x00000006ff0b7819 */ /* 0x000fe2000001160a */
[----:B------:R1:W2:Y:S01]  /*5520*/  @!P1 LDG.E.U16 R18, [R8.64] ;  /* 0x0000000608129981 */ /* 0x0002a2000c1e1500 */
[----:B------:R-:W-:Y:S02]  /*5530*/  SGXT.U32 R12, R12, 0x1 ;  /* 0x000000010c0c781a */ /* 0x000fe40000000000 */
[----:B------:R-:W-:Y:S02]  /*5540*/  SGXT.U32 R11, R11, 0x1 ;  /* 0x000000010b0b781a */ /* 0x000fe40000000000 */
[----:B------:R-:W-:-:S02]  /*5550*/  LOP3.LUT R12, R12, 0x2, RZ, 0xfc, !PT ;  /* 0x000000020c0c7812 */ /* 0x000fc400078efcff */
[----:B------:R-:W-:-:S03]  /*5560*/  LOP3.LUT R11, R11, 0xa, RZ, 0xfc, !PT ;  /* 0x0000000a0b0b7812 */ /* 0x000fc600078efcff */
[----:B------:R-:W-:Y:S01]  /*5570*/  IMAD R12, R12, c[0x0][0x188], RZ ;  /* 0x000062000c0c7a24 */ /* 0x000fe200078e02ff */
[----:B------:R-:W-:Y:S02]  /*5580*/  ISETP.GE.AND P1, PT, R11, UR4, PT ;  /* 0x000000040b007c0c */ /* 0x000fe4000bf26270 */
[----:B------:R-:W-:Y:S01]  /*5590*/  SHF.R.U32.HI R11, RZ, 0x6, R10 ;  /* 0x00000006ff0b7819 */ /* 0x000fe2000001160a */
[----:B-1----:R-:W-:Y:S01]  /*55a0*/  IMAD.WIDE R8, R12, 0x2, R4 ;  /* 0x000000020c087825 */ /* 0x002fe200078e0204 */
[----:B------:R-:W-:Y:S02]  /*55b0*/  SHF.R.U32.HI R12, RZ, 0x6, R10 ;  /* 0x00000006ff0c7819 */ /* 0x000fe4000001160a */
[----:B------:R-:W-:Y:S02]  /*55c0*/  SGXT.U32 R11, R11, 0x1 ;  /* 0x000000010b0b781a */ /* 0x000fe40000000000 */
[----:B------:R-:W-:Y:S01]  /*55d0*/  SGXT.U32 R12, R12, 0x1 ;  /* 0x000000010c0c781a */ /* 0x000fe20000000000 */
[----:B------:R1:W2:Y:S01]  /*55e0*/  @!P0 LDG.E.U16 R100, [R8.64] ;  /* 0x0000000608648981 */ /* 0x0002a2000c1e1500 */
[----:B------:R-:W-:-:S02]  /*55f0*/  LOP3.LUT R11, R11, 0x12, RZ, 0xfc, !PT ;  /* 0x000000120b0b7812 */ /* 0x000fc400078efcff */
[----:B------:R-:W-:Y:S02]  /*5600*/  LOP3.LUT R12, R12, 0xa, RZ, 0xfc, !PT ;  /* 0x0000000a0c0c7812 */ /* 0x000fe400078efcff */
[----:B------:R-:W-:Y:S02]  /*5610*/  ISETP.GE.AND P0, PT, R11, UR4, PT ;  /* 0x000000040b007c0c */ /* 0x000fe4000bf06270 */
[--C-:B------:R-:W-:Y:S01]  /*5620*/  SHF.R.U32.HI R11, RZ, 0x6, R10.reuse ;  /* 0x00000006ff0b7819 */ /* 0x100fe2000001160a */
[----:B------:R-:W-:Y:S01]  /*5630*/  IMAD R12, R12, c[0x0][0x188], RZ ;  /* 0x000062000c0c7a24 */ /* 0x000fe200078e02ff */
[----:B------:R-:W-:-:S03]  /*5640*/  SHF.R.U32.HI R10, RZ, 0x6, R10 ;  /* 0x00000006ff0a7819 */ /* 0x000fc6000001160a */
[----:B-1----:R-:W-:Y:S01]  /*5650*/  IMAD.WIDE R8, R12, 0x2, R4 ;  /* 0x000000020c087825 */ /* 0x002fe200078e0204 */
[----:B------:R-:W-:-:S04]  /*5660*/  SGXT.U32 R10, R10, 0x1 ;  /* 0x000000010a0a781a */ /* 0x000fc80000000000 */
[----:B------:R-:W-:Y:S01]  /*5670*/  LOP3.LUT R10, R10, 0x1a, RZ, 0xfc, !PT ;  /* 0x0000001a0a0a7812 */ /* 0x000fe200078efcff */
[----:B------:R1:W2:Y:S01]  /*5680*/  @!P1 LDG.E.U16 R22, [R8.64] ;  /* 0x0000000608169981 */ /* 0x0002a2000c1e1500 */
[----:B------:R-:W-:Y:S02]  /*5690*/  SGXT.U32 R11, R11, 0x1 ;  /* 0x000000010b0b781a */ /* 0x000fe40000000000 */
[----:B------:R-:W-:Y:S02]  /*56a0*/  ISETP.GE.AND P1, PT, R10, UR4, PT ;  /* 0x000000040a007c0c */ /* 0x000fe4000bf26270 */
[----:B------:R-:W0:Y:S01]  /*56b0*/  S2R R10, SR_TID.X ;  /* 0x00000000000a7919 */ /* 0x000e220000002100 */
[----:B------:R-:W-:Y:S02]  /*56c0*/  LOP3.LUT R11, R11, 0x12, RZ, 0xfc, !PT ;  /* 0x000000120b0b7812 */ /* 0x000fe400078efcff */
[----:B------:R-:W-:-:S03]  /*56d0*/  PRMT R23, RZ, 0x7610, R23 ;  /* 0x00007610ff177816 */ /* 0x000fc60000000017 */
[----:B------:R-:W-:-:S04]  /*56e0*/  IMAD R11, R11, c[0x0][0x188], RZ ;  /* 0x000062000b0b7a24 */ /* 0x000fc800078e02ff */
[----:B-1----:R-:W-:-:S05]  /*56f0*/  IMAD.WIDE R8, R11, 0x2, R4 ;  /* 0x000000020b087825 */ /* 0x002fca00078e0204 */
[----:B------:R1:W2:Y:S01]  /*5700*/  @!P0 LDG.E.U16 R23, [R8.64] ;  /* 0x0000000608178981 */ /* 0x0002a2000c1e1500 */
[----:B------:R-:W-:Y:S02]  /*5710*/  PRMT R57, RZ, 0x7610, R57 ;  /* 0x00007610ff397816 */ /* 0x000fe40000000039 */
[--C-:B0-----:R-:W-:Y:S02]  /*5720*/  SHF.R.U32.HI R6, RZ, 0x6, R10.reuse ;  /* 0x00000006ff067819 */ /* 0x101fe4000001160a */
[----:B------:R-:W-:Y:S02]  /*5730*/  SHF.R.U32.HI R11, RZ, 0x6, R10 ;  /* 0x00000006ff0b7819 */ /* 0x000fe4000001160a */
[----:B------:R-:W-:Y:S02]  /*5740*/  SGXT.U32 R6, R6, 0x1 ;  /* 0x000000010606781a */ /* 0x000fe40000000000 */
[----:B------:R-:W-:Y:S02]  /*5750*/  SGXT.U32 R11, R11, 0x1 ;  /* 0x000000010b0b781a */ /* 0x000fe40000000000 */
[----:B------:R-:W-:-:S02]  /*5760*/  LOP3.LUT R6, R6, 0x4, RZ, 0xfc, !PT ;  /* 0x0000000406067812 */ /* 0x000fc400078efcff */
[----:B------:R-:W-:Y:S02]  /*5770*/  LOP3.LUT R11, R11, 0x1a, RZ, 0xfc, !PT ;  /* 0x0000001a0b0b7812 */ /* 0x000fe400078efcff */
[----:B------:R-:W-:Y:S02]  /*5780*/  ISETP.GE.AND P0, PT, R6, UR4, PT ;  /* 0x0000000406007c0c */ /* 0x000fe4000bf06270 */
[--C-:B------:R-:W-:Y:S01]  /*5790*/  SHF.R.U32.HI R6, RZ, 0x6, R10.reuse ;  /* 0x00000006ff067819 */ /* 0x100fe2000001160a */
[----:B------:R-:W-:Y:S01]  /*57a0*/  IMAD R11, R11, c[0x0][0x188], RZ ;  /* 0x000062000b0b7a24 */ /* 0x000fe200078e02ff */
[----:B------:R-:W-:Y:S01]  /*57b0*/  SHF.R.U32.HI R10, RZ, 0x6, R10 ;  /* 0x00000006ff0a7819 */ /* 0x000fe2000001160a */
[----:B------:R0:W-:Y:S02]  /*57c0*/  STL [R1+0x10c], R4 ;  /* 0x00010c0401007387 */ /* 0x0001e40000100800 */
[----:B-1----:R-:W-:Y:S01]  /*57d0*/  IMAD.WIDE R8, R11, 0x2, R4 ;  /* 0x000000020b087825 */ /* 0x002fe200078e0204 */
[----:B------:R-:W-:Y:S01]  /*57e0*/  SGXT.U32 R10, R10, 0x1 ;  /* 0x000000010a0a781a */ /* 0x000fe20000000000 */
[----:B------:R1:W-:Y:S03]  /*57f0*/  STL [R1+0x108], R5 ;  /* 0x0001080501007387 */ /* 0x0003e60000100800 */
[----:B------:R-:W-:Y:S01]  /*5800*/  LOP3.LUT R10, R10, 0x6, RZ, 0xfc, !PT ;  /* 0x000000060a0a7812 */ /* 0x000fe200078efcff */
[----:B------:R-:W2:Y:S04]  /*5810*/  LDL R68, [R1+0xd4] ;  /* 0x0000d40001447983 */ /* 0x000ea80000100800 */
[----:B------:R-:W2:Y:S04]  /*5820*/  LDL.LU R106, [R1+0x94] ;  /* 0x00009400016a7983 */ /* 0x000ea80000300800 */
[----:B------:R0:W2:Y:S01]  /*5830*/  @!P1 LDG.E.U16 R57, [R8.64] ;  /* 0x0000000608399981 */ /* 0x0000a2000c1e1500 */
[----:B------:R-:W-:-:S02]  /*5840*/  ISETP.GE.AND P1, PT, R10, UR4, PT ;  /* 0x000000040a007c0c */ /* 0x000fc4000bf26270 */
[----:B------:R-:W-:Y:S01]  /*5850*/  SGXT.U32 R6, R6, 0x1 ;  /* 0x000000010606781a */ /* 0x000fe20000000000 */
[----:B------:R-:W2:Y:S01]  /*5860*/  LDL.LU R109, [R1+0x90] ;  /* 0x00009000016d7983 */ /* 0x000ea20000300800 */
[----:B------:R-:W-:Y:S02]  /*5870*/  PRMT R84, RZ, 0x7610, R84 ;  /* 0x00007610ff547816 */ /* 0x000fe40000000054 */
[----:B------:R-:W-:Y:S01]  /*5880*/  LOP3.LUT R6, R6, 0x4, RZ, 0xfc, !PT ;  /* 0x0000000406067812 */ /* 0x000fe200078efcff */
[----:B------:R-:W2:Y:S04]  /*5890*/  LDL.LU R108, [R1+0xf4] ;  /* 0x0000f400016c7983 */ /* 0x000ea80000300800 */
[----:B------:R-:W1:Y:S01]  /*58a0*/  S2R R10, SR_TID.X ;  /* 0x00000000000a7919 */ /* 0x000e620000002100 */
[----:B------:R-:W-:-:S03]  /*58b0*/  IMAD R6, R6, c[0x0][0x188], RZ ;  /* 0x0000620006067a24 */ /* 0x000fc600078e02ff */
[----:B------:R-:W2:Y:S01]  /*58c0*/  LDL.LU R112, [R1+0xa0] ;  /* 0x0000a00001707983 */ /* 0x000ea20000300800 */
[----:B0-----:R-:W-:-:S05]  /*58d0*/  IMAD.WIDE R8, R6, 0x2, R4 ;  /* 0x0000000206087825 */ /* 0x001fca00078e0204 */
[----:B------:R0:W2:Y:S01]  /*58e0*/  @!P0 LDG.E.U16 R84, [R8.64] ;  /* 0x0000000608548981 */ /* 0x0000a2000c1e1500 */
[----:B------:R-:W-:Y:S02]  /*58f0*/  PRMT R96, RZ, 0x7610, R96 ;  /* 0x00007610ff607816 */ /* 0x000fe40000000060 */
[--C-:B-1----:R-:W-:Y:S02]  /*5900*/  SHF.R.U32.HI R6, RZ, 0x6, R10.reuse ;  /* 0x00000006ff067819 */ /* 0x102fe4000001160a */
[----:B------:R-:W-:Y:S02]  /*5910*/  SHF.R.U32.HI R10, RZ, 0x6, R10 ;  /* 0x00000006ff0a7819 */ /* 0x000fe4000001160a */
[----:B------:R-:W-:Y:S02]  /*5920*/  SGXT.U32 R6, R6, 0x1 ;  /* 0x000000010606781a */ /* 0x000fe40000000000 */
[----:B------:R-:W-:Y:S02]  /*5930*/  SGXT.U32 R10, R10, 0x1 ;  /* 0x000000010a0a781a */ /* 0x000fe40000000000 */
[----:B------:R-:W-:-:S02]  /*5940*/  LOP3.LUT R6, R6, 0x6, RZ, 0xfc, !PT ;  /* 0x0000000606067812 */ /* 0x000fc400078efcff */
[----:B------:R-:W-:-:S03]  /*5950*/  LOP3.LUT R10, R10, 0xc, RZ, 0xfc, !PT ;  /* 0x0000000c0a0a7812 */ /* 0x000fc600078efcff */
[----:B------:R-:W-:Y:S01]  /*5960*/  IMAD R6, R6, c[0x0][0x188], RZ ;  /* 0x0000620006067a24 */ /* 0x000fe200078e02ff */
[----:B------:R-:W-:Y:S02]  /*5970*/  ISETP.GE.AND P0, PT, R10, UR4, PT ;  /* 0x000000040a007c0c */ /* 0x000fe4000bf06270 */
[----:B------:R-:W1:Y:S01]  /*5980*/  S2R R10, SR_TID.X ;  /* 0x00000000000a7919 */ /* 0x000e620000002100 */
[----:B0-----:R-:W-:-:S05]  /*5990*/  IMAD.WIDE R8, R6, 0x2, R4 ;  /* 0x0000000206087825 */ /* 0x001fca00078e0204 */
[----:B------:R0:W3:Y:S01]  /*59a0*/  @!P1 LDG.E.U16 R96, [R8.64] ;  /* 0x0000000608609981 */ /* 0x0000e2000c1e1500 */
        /* <DEDUP_REMOVED lines=56> */
[----:B------:R-:W-:-:S03]  /*5d30*/  ISETP.GE.AND P1, PT, R11, UR4, PT ;  /* 0x000000040b007c0c */ /* 0x000fc6000bf26270 */
[----:B0-----:R-:W-:Y:S01]  /*5d40*/  IMAD.WIDE R8, R6, 0x2, R4 ;  /* 0x0000000206087825 */ /* 0x001fe200078e0204 */
[----:B------:R-:W-:-:S04]  /*5d50*/  SHF.R.U32.HI R6, RZ, 0x6, R10 ;  /* 0x00000006ff067819 */ /* 0x000fc8000001160a */
[----:B------:R-:W-:Y:S01]  /*5d60*/  SGXT.U32 R6, R6, 0x1 ;  /* 0x000000010606781a */ /* 0x000fe20000000000 */
[----:B------:R0:W3:Y:S03]  /*5d70*/  @!P0 LDG.E.U16 R99, [R8.64] ;  /* 0x0000000608638981 */ /* 0x0000e6000c1e1500 */
[----:B------:R-:W-:-:S05]  /*5d80*/  LOP3.LUT R6, R6, 0x1e, RZ, 0xfc, !PT ;  /* 0x0000001e06067812 */ /* 0x000fca00078efcff */
[----:B------:R-:W-:Y:S01]  /*5d90*/  IMAD R6, R6, c[0x0][0x188], RZ ;  /* 0x0000620006067a24 */ /* 0x000fe200078e02ff */
[----:B------:R-:W-:-:S03]  /*5da0*/  PRMT R98, RZ, 0x7610, R98 ;  /* 0x00007610ff627816 */ /* 0x000fc60000000062 */
[----:B0-----:R-:W-:Y:S01]  /*5db0*/  IMAD.WIDE R8, R6, 0x2, R4 ;  /* 0x0000000206087825 */ /* 0x001fe200078e0204 */
[----:B------:R-:W-:Y:S01]  /*5dc0*/  LOP3.LUT R6, R10, 0x1f, RZ, 0xc0, !PT ;  /* 0x0000001f0a067812 */ /* 0x000fe200078ec0ff */
[----:B------:R-:W3:Y:S03]  /*5dd0*/  LDL.LU R4, [R1+0xe4] ;  /* 0x0000e40001047983 */ /* 0x000ee60000300800 */
[----:B------:R-:W-:Y:S01]  /*5de0*/  ISETP.GE.AND P0, PT, R6, UR4, PT ;  /* 0x0000000406007c0c */ /* 0x000fe2000bf06270 */
[----:B------:R-:W3:Y:S04]  /*5df0*/  LDL.LU R5, [R1+0x74] ;  /* 0x0000740001057983 */ /* 0x000ee80000300800 */
[----:B------:R-:W3:Y:S04]  /*5e00*/  LDL.LU R186, [R1+0x80] ;  /* 0x0000800001ba7983 */ /* 0x000ee80000300800 */
[----:B------:R-:W3:Y:S04]  /*5e10*/  LDL.LU R6, [R1+0xec] ;  /* 0x0000ec0001067983 */ /* 0x000ee80000300800 */
[----:B------:R-:W3:Y:S04]  /*5e20*/  LDL.LU R187, [R1+0x84] ;  /* 0x0000840001bb7983 */ /* 0x000ee80000300800 */
[----:B------:R0:W4:Y:S04]  /*5e30*/  @!P1 LDG.E.U16 R98, [R8.64] ;  /* 0x0000000608629981 */ /* 0x000128000c1e1500 */
[----:B------:R-:W-:Y:S01]  /*5e40*/  BAR.SYNC.DEFER_BLOCKING 0x0 ;  /* 0x0000000000007b1d */ /* 0x000fe20000010000 */
[----:B------:R-:W-:-:S02]  /*5e50*/  IADD3 R10, P1, R252, R3, RZ ;  /* 0x00000003fc0a7210 */ /* 0x000fc40007f3e0ff */
[----:B0-----:R-:W-:-:S03]  /*5e60*/  PRMT R8, RZ, 0x7610, R8 ;  /* 0x00007610ff087816 */ /* 0x001fc60000000008 */
[----:B------:R-:W-:Y:S01]  /*5e70*/  IMAD.X R11, R188, 0x1, R2, P1 ;  /* 0x00000001bc0b7824 */ /* 0x000fe200008e0602 */
[----:B------:R-:W-:-:S04]  /*5e80*/  PRMT R95, RZ, 0x7610, R95 ;  /* 0x00007610ff5f7816 */ /* 0x000fc8000000005f */
[----:B------:R2:W4:Y:S02]  /*5e90*/  @!P0 LDG.E.U16 R8, [R10.64] ;  /* 0x000000060a088981 */ /* 0x000524000c1e1500 */
[----:B--2---:R-:W-:-:S05]  /*5ea0*/  IADD3 R10, P1, R115, R3, RZ ;  /* 0x00000003730a7210 */ /* 0x004fca0007f3e0ff */
[----:B------:R-:W-:-:S05]  /*5eb0*/  IMAD.X R11, R251, 0x1, R2, P1 ;  /* 0x00000001fb0b7824 */ /* 0x000fca00008e0602 */
[----:B------:R0:W2:Y:S01]  /*5ec0*/  @!P0 LDG.E.U16 R95, [R10.64] ;  /* 0x000000060a5f8981 */ /* 0x0000a2000c1e1500 */
[----:B------:R-:W-:Y:S02]  /*5ed0*/  PRMT R94, RZ, 0x7610, R94 ;  /* 0x00007610ff5e7816 */ /* 0x000fe4000000005e */
[----:B0-----:R-:W-:Y:S01]  /*5ee0*/  IADD3 R10, P1, R112, R3, RZ ;  /* 0x00000003700a7210 */ /* 0x001fe20007f3e0ff */
[----:B------:R-:W-:Y:S04]  /*5ef0*/  STL [R1+0x194], R252 ;  /* 0x000194fc01007387 */ /* 0x000fe80000100800 */
[----:B------:R-:W-:Y:S01]  /*5f00*/  IMAD.X R11, R249, 0x1, R2, P1 ;  /* 0x00000001f90b7824 */ /* 0x000fe200008e0602 */
[----:B------:R-:W-:Y:S04]  /*5f10*/  STL [R1+0x198], R188 ;  /* 0x000198bc01007387 */ /* 0x000fe80000100800 */
[----:B------:R0:W-:Y:S04]  /*5f20*/  STL [R1+0x110], R251 ;  /* 0x000110fb01007387 */ /* 0x0001e80000100800 */
[----:B------:R1:W2:Y:S01]  /*5f30*/  @!P0 LDG.E.U16 R94, [R10.64] ;  /* 0x000000060a5e8981 */ /* 0x0002a2000c1e1500 */
[----:B------:R-:W-:-:S03]  /*5f40*/  PRMT R87, RZ, 0x7610, R87 ;  /* 0x00007610ff577816 */ /* 0x000fc60000000057 */
[----:B0-----:R-:W2:Y:S01]  /*5f50*/  LDL.LU R251, [R1+0x70] ;  /* 0x0000700001fb7983 */ /* 0x001ea20000300800 */
[----:B-1----:R-:W-:-:S03]  /*5f60*/  IADD3 R10, P1, R247, R3, RZ ;  /* 0x00000003f70a7210 */ /* 0x002fc60007f3e0ff */
[----:B------:R0:W-:Y:S02]  /*5f70*/  STL [R1+0x114], R249 ;  /* 0x000114f901007387 */ /* 0x0001e40000100800 */
[----:B------:R-:W-:-:S05]  /*5f80*/  IMAD.X R11, R235, 0x1, R2, P1 ;  /* 0x00000001eb0b7824 */ /* 0x000fca00008e0602 */
[----:B------:R1:W4:Y:S04]  /*5f90*/  @!P0 LDG.E.U16 R87, [R10.64] ;  /* 0x000000060a578981 */ /* 0x000328000c1e1500 */
[----:B0-----:R-:W4:Y:S04]  /*5fa0*/  LDL.LU R249, [R1+0x64] ;  /* 0x0000640001f97983 */ /* 0x001f280000300800 */
[----:B------:R0:W-:Y:S01]  /*5fb0*/  STL [R1+0x118], R247 ;  /* 0x000118f701007387 */ /* 0x0001e20000100800 */
[----:B-1----:R-:W-:-:S03]  /*5fc0*/  IADD3 R10, P1, R106, R3, RZ ;  /* 0x000000036a0a7210 */ /* 0x002fc60007f3e0ff */
[----:B0-----:R-:W4:Y:S02]  /*5fd0*/  LDL.LU R247, [R1+0xdc] ;  /* 0x0000dc0001f77983 */ /* 0x001f240000300800 */
[----:B------:R-:W-:Y:S02]  /*5fe0*/  IMAD.X R11, R246, 0x1, R2, P1 ;  /* 0x00000001f60b7824 */ /* 0x000fe400008e0602 */
[----:B------:R0:W-:Y:S04]  /*5ff0*/  STL [R1+0x11c], R235 ;  /* 0x00011ceb01007387 */ /* 0x0001e80000100800 */
[----:B0-----:R-:W4:Y:S04]  /*6000*/  LDL.LU R235, [R1+0x60] ;  /* 0x0000600001eb7983 */ /* 0x001f280000300800 */
[----:B------:R0:W-:Y:S04]  /*6010*/  STL [R1+0x120], R246 ;  /* 0x000120f601007387 */ /* 0x0001e80000100800 */
[----:B0-----:R-:W4:Y:S01]  /*6020*/  LDL.LU R246, [R1+0x54] ;  /* 0x0000540001f67983 */ /* 0x001f220000300800 */
[----:B------:R-:W-:-:S06]  /*6030*/  PRMT R85, RZ, 0x7610, R85 ;  /* 0x00007610ff557816 */ /* 0x000fcc0000000055 */
[----:B------:R0:W4:Y:S01]  /*6040*/  @!P0 LDG.E.U16 R85, [R10.64] ;  /* 0x000000060a558981 */ /* 0x000122000c1e1500 */
[----:B------:R-:W-:Y:S02]  /*6050*/  PRMT R59, RZ, 0x7610, R59 ;  /* 0x00007610ff3b7816 */ /* 0x000fe4000000003b */
[----:B0-----:R-:W-:-:S05]  /*6060*/  IADD3 R10, P1, R108, R3, RZ ;  /* 0x000000036c0a7210 */ /* 0x001fca0007f3e0ff */
[----:B------:R-:W-:-:S05]  /*6070*/  IMAD.X R11, R109, 0x1, R2, P1 ;  /* 0x000000016d0b7824 */ /* 0x000fca00008e0602 */
[----:B------:R0:W4:Y:S01]  /*6080*/  @!P0 LDG.E.U16 R59, [R10.64] ;  /* 0x000000060a3b8981 */ /* 0x000122000c1e1500 */
[----:B------:R-:W-:Y:S02]  /*6090*/  PRMT R58, RZ, 0x7610, R58 ;  /* 0x00007610ff3a7816 */ /* 0x000fe4000000003a */
[----:B0-----:R-:W-:-:S05]  /*60a0*/  IADD3 R10, P1, R243, R3, RZ ;  /* 0x00000003f30a7210 */ /* 0x001fca0007f3e0ff */
[----:B------:R-:W-:-:S05]  /*60b0*/  IMAD.X R11, R231, 0x1, R2, P1 ;  /* 0x00000001e70b7824 */ /* 0x000fca00008e0602 */
[----:B------:R3:W4:Y:S01]  /*60c0*/  @!P0 LDG.E.U16 R58, [R10.64] ;  /* 0x000000060a3a8981 */ /* 0x000722000c1e1500 */
[----:B------:R-:W-:Y:S02]  /*60d0*/  PRMT R56, RZ, 0x7610, R56 ;  /* 0x00007610ff387816 */ /* 0x000fe40000000038 */
[----:B------:R-:W-:Y:S02]  /*60e0*/  PRMT R21, RZ, 0x7610, R21 ;  /* 0x00007610ff157816 */ /* 0x000fe40000000015 */
[----:B------:R-:W-:Y:S02]  /*60f0*/  PRMT R20, RZ, 0x7610, R20 ;  /* 0x00007610ff147816 */ /* 0x000fe40000000014 */
[----:B------:R-:W-:Y:S01]  /*6100*/  PRMT R15, RZ, 0x7610, R15 ;  /* 0x00007610ff0f7816 */ /* 0x000fe2000000000f */
[----:B------:R0:W-:Y:S01]  /*6110*/  STL [R1+0x124], R243 ;  /* 0x000124f301007387 */ /* 0x0001e20000100800 */
[----:B------:R-:W-:-:S03]  /*6120*/  PRMT R14, RZ, 0x7610, R14 ;  /* 0x00007610ff0e7816 */ /* 0x000fc6000000000e */
[----:B0-----:R-:W4:Y:S04]  /*6130*/  LDL.LU R243, [R1+0x50] ;  /* 0x0000500001f37983 */ /* 0x001f280000300800 */
[----:B------:R0:W-:Y:S04]  /*6140*/  STL [R1+0x128], R231 ;  /* 0x000128e701007387 */ /* 0x0001e80000100800 */
[----:B0-----:R-:W4:Y:S01]  /*6150*/  LDL.LU R231, [R1+0x44] ;  /* 0x0000440001e77983 */ /* 0x001f220000300800 */
[----:B---3--:R-:W-:-:S05]  /*6160*/  IADD3 R10, P1, R187, R3, RZ ;  /* 0x00000003bb0a7210 */ /* 0x008fca0007f3e0ff */
[----:B------:R-:W-:-:S05]  /*6170*/  IMAD.X R11, R242, 0x1, R2, P1 ;  /* 0x00000001f20b7824 */ /* 0x000fca00008e0602 */
[----:B------:R0:W3:Y:S02]  /*6180*/  @!P0 LDG.E.U16 R56, [R10.64] ;  /* 0x000000060a388981 */ /* 0x0000e4000c1e1500 */
[----:B0-----:R-:W-:-:S05]  /*6190*/  IADD3 R10, P1, R6, R3, RZ ;  /* 0x00000003060a7210 */ /* 0x001fca0007f3e0ff */
[----:B------:R-:W-:-:S05]  /*61a0*/  IMAD.X R11, R186, 0x1, R2, P1 ;  /* 0x00000001ba0b7824 */ /* 0x000fca00008e0602 */
[----:B------:R0:W3:Y:S02]  /*61b0*/  @!P0 LDG.E.U16 R21, [R10.64] ;  /* 0x000000060a158981 */ /* 0x0000e4000c1e1500 */
[----:B0-----:R-:W-:-:S05]  /*61c0*/  IADD3 R10, P1, R239, R3, RZ ;  /* 0x00000003ef0a7210 */ /* 0x001fca0007f3e0ff */
[----:B------:R-:W-:-:S05]  /*61d0*/  IMAD.X R11, R229, 0x1, R2, P1 ;  /* 0x00000001e50b7824 */ /* 0x000fca00008e0602 */
[----:B------:R0:W3:Y:S02]  /*61e0*/  @!P0 LDG.E.U16 R20, [R10.64] ;  /* 0x000000060a148981 */ /* 0x0000e4000c1e1500 */
[----:B0-----:R-:W-:-:S05]  /*61f0*/  IADD3 R10, P1, R5, R3, RZ ;  /* 0x00000003050a7210 */ /* 0x001fca0007f3e0ff */
[----:B------:R-:W-:Y:S01]  /*6200*/  IMAD.X R11, R238, 0x1, R2, P1 ;  /* 0x00000001ee0b7824 */ /* 0x000fe200008e0602 */
[----:B------:R0:W-:Y:S04]  /*6210*/  STL [R1+0x12c], R187 ;  /* 0x00012cbb01007387 */ /* 0x0001e80000100800 */
[----:B------:R1:W3:Y:S04]  /*6220*/  @!P0 LDG.E.U16 R15, [R10.64] ;  /* 0x000000060a0f8981 */ /* 0x0002e8000c1e1500 */
[----:B0-----:R-:W3:Y:S01]  /*6230*/  LDL.LU R187, [R1+0xcc] ;  /* 0x0000cc0001bb7983 */ /* 0x001ee20000300800 */
[----:B-1----:R-:W-:-:S03]  /*6240*/  IADD3 R10, P1, R4, R3, RZ ;  /* 0x00000003040a7210 */ /* 0x002fc60007f3e0ff */
[----:B------:R-:W-:Y:S02]  /*6250*/  STL [R1+0x130], R242 ;  /* 0x000130f201007387 */ /* 0x000fe40000100800 */
[----:B--2---:R-:W-:Y:S02]  /*6260*/  IMAD.X R11, R251, 0x1, R2, P1 ;  /* 0x00000001fb0b7824 */ /* 0x004fe400008e0602 */
[----:B------:R-:W-:Y:S01]  /*6270*/  STL [R1+0x134], R6 ;  /* 0x0001340601007387 */ /* 0x000fe20000100800 */
[----:B------:R-:W-:-:S03]  /*6280*/  IADD3 R12, P1, R227, R3, RZ ;  /* 0x00000003e30c7210 */ /* 0x000fc60007f3e0ff */
[----:B------:R-:W-:Y:S04]  /*6290*/  STL [R1+0x138], R186 ;  /* 0x000138ba01007387 */ /* 0x000fe80000100800 */
[----:B------:R-:W-:Y:S01]  /*62a0*/  STL [R1+0x13c], R239 ;  /* 0x00013cef01007387 */ /* 0x000fe20000100800 */
[----:B------:R-:W-:-:S03]  /*62b0*/  IMAD.X R13, R226, 0x1, R2, P1 ;  /* 0x00000001e20d7824 */ /* 0x000fc600008e0602 */
[----:B------:R-:W-:Y:S04]  /*62c0*/  STL [R1+0x140], R229 ;  /* 0x000140e501007387 */ /* 0x000fe80000100800 */
[----:B------:R-:W-:Y:S04]  /*62d0*/  STL [R1+0x144], R5 ;  /* 0x0001440501007387 */ /* 0x000fe80000100800 */
[----:B------:R0:W2:Y:S04]  /*62e0*/  @!P0 LDG.E.U16 R14, [R10.64] ;  /* 0x000000060a0e8981 */ /* 0x0000a8000c1e1500 */
[----:B------:R-:W-:Y:S04]  /*62f0*/  STL [R1+0x148], R238 ;  /* 0x000148ee01007387 */ /* 0x000fe80000100800 */
[----:B------:R-:W-:Y:S01]  /*6300*/  STL [R1+0x14c], R4 ;  /* 0x00014c0401007387 */ /* 0x000fe20000100800 */
[----:B0-----:R-:W-:-:S03]  /*6310*/  PRMT R11, RZ, 0x7610, R11 ;  /* 0x00007610ff0b7816 */ /* 0x001fc6000000000b */
[----:B------:R-:W-:Y:S04]  /*6320*/  STL [R1+0x150], R251 ;  /* 0x000150fb01007387 */ /* 0x000fe80000100800 */
[----:B------:R-:W-:Y:S04]  /*6330*/  STL [R1+0x154], R227 ;  /* 0x000154e301007387 */ /* 0x000fe80000100800 */
[----:B------:R-:W-:Y:S04]  /*6340*/  STL [R1+0x158], R226 ;  /* 0x000158e201007387 */ /* 0x000fe80000100800 */
[----:B----4-:R-:W-:Y:S04]  /*6350*/  STL [R1+0x15c], R249 ;  /* 0x00015cf901007387 */ /* 0x010fe80000100800 */
[----:B------:R0:W4:Y:S04]  /*6360*/  @!P0 LDG.E.U16 R11, [R12.64] ;  /* 0x000000060c0b8981 */ /* 0x000128000c1e1500 */
[----:B------:R1:W-:Y:S04]  /*6370*/  STL [R1+0x160], R225 ;  /* 0x000160e101007387 */ /* 0x0003e80000100800 */
[----:B------:R-:W-:Y:S01]  /*6380*/  STL [R1+0x164], R247 ;  /* 0x000164f701007387 */ /* 0x000fe20000100800 */
[----:B0-----:R-:W-:-:S03]  /*6390*/  IADD3 R12, P1, R249, R3, RZ ;  /* 0x00000003f90c7210 */ /* 0x001fc60007f3e0ff */
[----:B------:R-:W-:Y:S04]  /*63a0*/  STL [R1+0x168], R235 ;  /* 0x000168eb01007387 */ /* 0x000fe80000100800 */
[----:B------:R-:W-:Y:S01]  /*63b0*/  STL [R1+0x16c], R233 ;  /* 0x00016ce901007387 */ /* 0x000fe20000100800 */
[----:B------:R-:W-:-:S03]  /*63c0*/  IMAD.X R13, R225, 0x1, R2, P1 ;  /* 0x00000001e10d7824 */ /* 0x000fc600008e0602 */
[----:B------:R-:W-:Y:S04]  /*63d0*/  STL [R1+0x170], R222 ;  /* 0x000170de01007387 */ /* 0x000fe80000100800 */
[----:B------:R-:W-:Y:S04]  /*63e0*/  STL [R1+0x174], R246 ;  /* 0x000174f601007387 */ /* 0x000fe80000100800 */
[----:B------:R-:W-:Y:S04]  /*63f0*/  STL [R1+0x178], R221 ;  /* 0x000178dd01007387 */ /* 0x000fe80000100800 */
[----:B-1----:R-:W2:Y:S04]  /*6400*/  LDL.LU R225, [R1+0x20] ;  /* 0x0000200001e17983 */ /* 0x002ea80000300800 */
[----:B------:R-:W2:Y:S04]  /*6410*/  LDL.LU R249, [R1+0xbc] ;  /* 0x0000bc0001f97983 */ /* 0x000ea80000300800 */
[----:B------:R-:W2:Y:S04]  /*6420*/  LDL.LU R226, [R1+0x24] ;  /* 0x0000240001e27983 */ /* 0x000ea80000300800 */
[----:B------:R-:W2:Y:S04]  /*6430*/  LDL.LU R238, [R1+0x30] ;  /* 0x0000300001ee7983 */ /* 0x000ea80000300800 */
[----:B------:R-:W2:Y:S04]  /*6440*/  LDL.LU R5, [R1+0xc4] ;  /* 0x0000c40001057983 */ /* 0x000ea80000300800 */
[----:B------:R-:W2:Y:S04]  /*6450*/  LDL.LU R229, [R1+0x34] ;  /* 0x0000340001e57983 */ /* 0x000ea80000300800 */
[----:B------:R-:W2:Y:S01]  /*6460*/  LDL.LU R242, [R1+0x40] ;  /* 0x0000400001f27983 */ /* 0x000ea20000300800 */
[----:B------:R-:W-:-:S06]  /*6470*/  PRMT R9, RZ, 0x7610, R9 ;  /* 0x00007610ff097816 */ /* 0x000fcc0000000009 */
[----:B------:R0:W4:Y:S01]  /*6480*/  @!P0 LDG.E.U16 R9, [R12.64] ;  /* 0x000000060c098981 */ /* 0x000122000c1e1500 */
[----:B------:R-:W-:-:S03]  /*6490*/  PRMT R10, RZ, 0x7610, R10 ;  /* 0x00007610ff0a7816 */ /* 0x000fc6000000000a */
[----:B------:R1:W-:Y:S01]  /*64a0*/  STS.U16 [R0+0x4400], R16 ;  /* 0x0044001000007388 */ /* 0x0003e20000000400 */
[----:B0-----:R-:W-:-:S05]  /*64b0*/  IADD3 R12, P1, R247, R3, RZ ;  /* 0x00000003f70c7210 */ /* 0x001fca0007f3e0ff */
[--C-:B------:R-:W-:Y:S01]  /*64c0*/  IMAD.X R13, R235, 0x1, R2.reuse, P1 ;  /* 0x00000001eb0d7824 */ /* 0x100fe200008e0602 */
[----:B-1----:R-:W-:Y:S01]  /*64d0*/  IADD3 R16, P1, R233, R3, RZ ;  /* 0x00000003e9107210 */ /* 0x002fe20007f3e0ff */
[----:B------:R0:W-:Y:S04]  /*64e0*/  STS.U16 [R0+0x4000], R17 ;  /* 0x0040001100007388 */ /* 0x0001e80000000400 */
[----:B------:R1:W4:Y:S01]  /*64f0*/  @!P0 LDG.E.U16 R10, [R12.64] ;  /* 0x000000060c0a8981 */ /* 0x000322000c1e1500 */
[----:B0-----:R-:W-:Y:S01]  /*6500*/  IMAD.X R17, R222, 0x1, R2, P1 ;  /* 0x00000001de117824 */ /* 0x001fe200008e0602 */
[----:B-1----:R-:W-:-:S06]  /*6510*/  PRMT R12, RZ, 0x7610, R12 ;  /* 0x00007610ff0c7816 */ /* 0x002fcc000000000c */
        /* <DEDUP_REMOVED lines=9> */
[----:B-1----:R-:W-:Y:S02]  /*65b0*/  PRMT R16, RZ, 0x7610, R16 ;  /* 0x00007610ff107816 */ /* 0x002fe40000000010 */
[----:B------:R-:W-:Y:S04]  /*65c0*/  STL [R1+0x17c], R243 ;  /* 0x00017cf301007387 */ /* 0x000fe80000100800 */
[----:B------:R0:W4:Y:S01]  /*65d0*/  @!P0 LDG.E.U16 R16, [R18.64] ;  /* 0x0000000612108981 */ /* 0x000122000c1e1500 */
[----:B------:R-:W-:-:S03]  /*65e0*/  PRMT R17, RZ, 0x7610, R17 ;  /* 0x00007610ff117816 */ /* 0x000fc60000000011 */
[----:B------:R-:W-:Y:S01]  /*65f0*/  STL [R1+0x180], R217 ;  /* 0x000180d901007387 */ /* 0x000fe20000100800 */
[----:B0-----:R-:W-:-:S03]  /*6600*/  IADD3 R18, P1, R217, R3, RZ ;  /* 0x00000003d9127210 */ /* 0x001fc60007f3e0ff */
[----:B------:R-:W-:Y:S01]  /*6610*/  STL [R1+0x184], R216 ;  /* 0x000184d801007387 */ /* 0x000fe20000100800 */
[----:B------:R-:W-:Y:S01]  /*6620*/  LOP3.LUT R111, R0, 0x20, RZ, 0x3c, !PT ;  /* 0x00000020006f7812 */ /* 0x000fe200078e3cff */
[----:B------:R-:W-:Y:S02]  /*6630*/  IMAD.X R19, R216, 0x1, R2, P1 ;  /* 0x00000001d8137824 */ /* 0x000fe400008e0602 */
[----:B------:R-:W-:Y:S04]  /*6640*/  STL [R1+0x188], R231 ;  /* 0x000188e701007387 */ /* 0x000fe80000100800 */
[----:B------:R-:W-:Y:S04]  /*6650*/  STL [R1+0x18c], R215 ;  /* 0x00018cd701007387 */ /* 0x000fe80000100800 */
[----:B------:R0:W4:Y:S04]  /*6660*/  @!P0 LDG.E.U16 R17, [R18.64] ;  /* 0x0000000612118981 */ /* 0x000128000c1e1500 */
[----:B------:R-:W-:Y:S01]  /*6670*/  STS.U16 [R111+0x4100], R100 ;  /* 0x004100646f007388 */ /* 0x000fe20000000400 */
[----:B0-----:R-:W-:-:S03]  /*6680*/  IADD3 R18, P1, R231, R3, RZ ;  /* 0x00000003e7127210 */ /* 0x001fc60007f3e0ff */
[----:B------:R0:W-:Y:S02]  /*6690*/  STS.U16 [R111+0x4500], R22 ;  /* 0x004500166f007388 */ /* 0x0001e40000000400 */
[----:B------:R-:W-:Y:S01]  /*66a0*/  IMAD.X R19, R215, 0x1, R2, P1 ;  /* 0x00000001d7137824 */ /* 0x000fe200008e0602 */
[----:B0-----:R-:W-:Y:S01]  /*66b0*/  PRMT R22, RZ, 0x7610, R22 ;  /* 0x00007610ff167816 */ /* 0x001fe20000000016 */
[----:B------:R0:W-:Y:S05]  /*66c0*/  STS.U16 [R111+0x4900], R23 ;  /* 0x004900176f007388 */ /* 0x0001ea0000000400 */
[----:B------:R1:W4:Y:S01]  /*66d0*/  @!P0 LDG.E.U16 R22, [R18.64] ;  /* 0x0000000612168981 */ /* 0x000322000c1e1500 */
[----:B0-----:R-:W-:-:S03]  /*66e0*/  PRMT R23, RZ, 0x7610, R23 ;  /* 0x00007610ff177816 */ /* 0x001fc60000000017 */
[----:B---3--:R-:W-:Y:S01]  /*66f0*/  STL [R1+0x190], R187 ;  /* 0x000190bb01007387 */ /* 0x008fe20000100800 */
[----:B-1----:R-:W-:-:S03]  /*6700*/  IADD3 R18, P1, R187, R3, RZ ;  /* 0x00000003bb127210 */ /* 0x002fc60007f3e0ff */
[----:B--2---:R-:W-:Y:S04]  /*6710*/  STL [R1+0x19c], R242 ;  /* 0x00019cf201007387 */ /* 0x004fe80000100800 */
[----:B------:R-:W-:Y:S04]  /*6720*/  STL [R1+0x1a0], R211 ;  /* 0x0001a0d301007387 */ /* 0x000fe80000100800 */
[----:B------:R0:W-:Y:S04]  /*6730*/  STL [R1+0x1a4], R210 ;  /* 0x0001a4d201007387 */ /* 0x0001e80000100800 */
[----:B------:R-:W2:Y:S04]  /*6740*/  LDL.LU R221, [R1+0x10] ;  /* 0x0000100001dd7983 */ /* 0x000ea80000300800 */
[----:B------:R-:W3:Y:S04]  /*6750*/  LDL.LU R246, [R1+0xb4] ;  /* 0x0000b40001f67983 */ /* 0x000ee80000300800 */
[----:B------:R-:W2:Y:S01]  /*6760*/  LDL.LU R222, [R1+0x14] ;  /* 0x0000140001de7983 */ /* 0x000ea20000300800 */
[----:B------:R-:W-:-:S03]  /*6770*/  IMAD.X R19, R242, 0x1, R2, P1 ;  /* 0x00000001f2137824 */ /* 0x000fc600008e0602 */
[----:B------:R-:W3:Y:S04]  /*6780*/  LDL.LU R110, [R1+0x58] ;  /* 0x00005800016e7983 */ /* 0x000ee80000300800 */
[----:B------:R-:W3:Y:S04]  /*6790*/  LDL.LU R107, [R1+0x48] ;  /* 0x00004800016b7983 */ /* 0x000ee80000300800 */
[----:B------:R-:W3:Y:S04]  /*67a0*/  LDL.LU R105, [R1+0xa4] ;  /* 0x0000a40001697983 */ /* 0x000ee80000300800 */
[----:B------:R-:W3:Y:S04]  /*67b0*/  LDL.LU R104, [R1+0x8c] ;  /* 0x00008c0001687983 */ /* 0x000ee80000300800 */
[----:B------:R-:W3:Y:S04]  /*67c0*/  LDL.LU R103, [R1+0x98] ;  /* 0x0000980001677983 */ /* 0x000ee80000300800 */
[----:B------:R-:W4:Y:S04]  /*67d0*/  LDL.LU R102, [R1+0xf8] ;  /* 0x0000f80001667983 */ /* 0x000f280000300800 */
[----:B------:R1:W4:Y:S04]  /*67e0*/  @!P0 LDG.E.U16 R23, [R18.64] ;  /* 0x0000000612178981 */ /* 0x000328000c1e1500 */
[----:B------:R-:W4:Y:S04]  /*67f0*/  LDL.LU R101, [R1+0xd8] ;  /* 0x0000d80001657983 */ /* 0x000f280000300800 */
[----:B------:R-:W4:Y:S01]  /*6800*/  LDL.LU R114, [R1+0x9c] ;  /* 0x00009c0001727983 */ /* 0x000f220000300800 */
[----:B-1----:R-:W-:-:S03]  /*6810*/  IADD3 R18, P1, R211, R3, RZ ;  /* 0x00000003d3127210 */ /* 0x002fc60007f3e0ff */
[----:B------:R-:W4:Y:S04]  /*6820*/  LDL.LU R113, [R1+0x6c] ;  /* 0x00006c0001717983 */ /* 0x000f280000300800 */
[----:B------:R-:W4:Y:S01]  /*6830*/  LDL.LU R68, [R1+0x7c] ;  /* 0x00007c0001447983 */ /* 0x000f220000300800 */
[----:B------:R-:W-:-:S03]  /*6840*/  IMAD.X R19, R210, 0x1, R2, P1 ;  /* 0x00000001d2137824 */ /* 0x000fc600008e0602 */
[----:B------:R-:W4:Y:S04]  /*6850*/  LDL.LU R69, [R1+0xf0] ;  /* 0x0000f00001457983 */ /* 0x000f280000300800 */
[----:B------:R-:W4:Y:S04]  /*6860*/  LDL.LU R70, [R1+0x88] ;  /* 0x0000880001467983 */ /* 0x000f280000300800 */
[----:B------:R-:W4:Y:S04]  /*6870*/  LDL.LU R71, [R1+0xe8] ;  /* 0x0000e80001477983 */ /* 0x000f280000300800 */
[----:B0-----:R-:W4:Y:S04]  /*6880*/  LDL.LU R210, [R1+0x78] ;  /* 0x0000780001d27983 */ /* 0x001f280000300800 */
[----:B------:R-:W4:Y:S04]  /*6890*/  LDL.LU R211, [R1+0x68] ;  /* 0x0000680001d37983 */ /* 0x000f280000300800 */
[----:B------:R-:W4:Y:S04]  /*68a0*/  LDL.LU R242, [R1+0x4c] ;  /* 0x00004c0001f27983 */ /* 0x000f280000300800 */
[----:B------:R-:W4:Y:S04]  /*68b0*/  LDL.LU R188, [R1+0x5c] ;  /* 0x00005c0001bc7983 */ /* 0x000f280000300800 */
[----:B------:R-:W4:Y:S04]  /*68c0*/  LDL.LU R252, [R1+0xd0] ;  /* 0x0000d00001fc7983 */ /* 0x000f280000300800 */
[----:B------:R-:W4:Y:S04]  /*68d0*/  LDL.LU R184, [R1+0xe0] ;  /* 0x0000e00001b87983 */ /* 0x000f280000300800 */
[----:B------:R-:W4:Y:S04]  /*68e0*/  LDL.LU R187, [R1] ;  /* 0x0000000001bb7983 */ /* 0x000f280000300800 */
[----:B------:R-:W4:Y:S04]  /*68f0*/  LDL.LU R215, [R1+0xac] ;  /* 0x0000ac0001d77983 */ /* 0x000f280000300800 */
[----:B------:R-:W4:Y:S04]  /*6900*/  LDL.LU R231, [R1+0x4] ;  /* 0x0000040001e77983 */ /* 0x000f280000300800 */
[----:B------:R0:W-:Y:S01]  /*6910*/  STS.U16 [R111+0x4d00], R57 ;  /* 0x004d00396f007388 */ /* 0x0001e20000000400 */
[----:B------:R-:W-:-:S03]  /*6920*/  LOP3.LUT R4, R0, 0x40, RZ, 0x3c, !PT ;  /* 0x0000004000047812 */ /* 0x000fc600078e3cff */
[----:B------:R-:W4:Y:S01]  /*6930*/  LDL.LU R216, [R1+0x8] ;  /* 0x0000080001d87983 */ /* 0x000f220000300800 */
[----:B0-----:R-:W-:-:S03]  /*6940*/  PRMT R57, RZ, 0x7610, R57 ;  /* 0x00007610ff397816 */ /* 0x001fc60000000039 */
[----:B------:R0:W-:Y:S04]  /*6950*/  STS.U16 [R4+0x4200], R84 ;  /* 0x0042005404007388 */ /* 0x0001e80000000400 */
[----:B------:R-:W4:Y:S04]  /*6960*/  LDL.LU R217, [R1+0xb0] ;  /* 0x0000b00001d97983 */ /* 0x000f280000300800 */
[----:B------:R1:W4:Y:S01]  /*6970*/  @!P0 LDG.E.U16 R57, [R18.64] ;  /* 0x0000000612398981 */ /* 0x000322000c1e1500 */
[----:B0-----:R-:W-:-:S03]  /*6980*/  PRMT R84, RZ, 0x7610, R84 ;  /* 0x00007610ff547816 */ /* 0x001fc60000000054 */
[----:B------:R0:W-:Y:S04]  /*6990*/  STS.U16 [R4+0x4600], R86 ;  /* 0x0046005604007388 */ /* 0x0001e80000000400 */
[----:B------:R-:W4:Y:S01]  /*69a0*/  LDL.LU R243, [R1+0xc] ;  /* 0x00000c0001f37983 */ /* 0x000f220000300800 */
[----:B-1----:R-:W-:-:S03]  /*69b0*/  IADD3 R18, P1, R229, R3, RZ ;  /* 0x00000003e5127210 */ /* 0x002fc60007f3e0ff */
[----:B------:R-:W-:Y:S02]  /*69c0*/  STS.U16 [R4+0x4a00], R92 ;  /* 0x004a005c04007388 */ /* 0x000fe40000000400 */
[----:B------:R-:W-:Y:S02]  /*69d0*/  IMAD.X R19, R209, 0x1, R2, P1 ;  /* 0x00000001d1137824 */ /* 0x000fe400008e0602 */
[----:B------:R1:W-:Y:S04]  /*69e0*/  STS.U16 [R4+0x4e00], R93 ;  /* 0x004e005d04007388 */ /* 0x0003e80000000400 */
[----:B------:R1:W4:Y:S01]  /*69f0*/  @!P0 LDG.E.U16 R84, [R18.64] ;  /* 0x0000000612548981 */ /* 0x000322000c1e1500 */
[----:B0-----:R-:W-:-:S03]  /*6a00*/  PRMT R86, RZ, 0x7610, R86 ;  /* 0x00007610ff567816 */ /* 0x001fc60000000056 */
[----:B------:R-:W4:Y:S01]  /*6a10*/  LDL.LU R233, [R1+0x18] ;  /* 0x0000180001e97983 */ /* 0x000f220000300800 */
[----:B-1----:R-:W-:-:S03]  /*6a20*/  LOP3.LUT R4, R0, 0x60, RZ, 0x3c, !PT ;  /* 0x0000006000047812 */ /* 0x002fc600078e3cff */
[----:B------:R-:W4:Y:S01]  /*6a30*/  LDL.LU R235, [R1+0xb8] ;  /* 0x0000b80001eb7983 */ /* 0x000f220000300800 */
[----:B------:R-:W-:-:S03]  /*6a40*/  IADD3 R18, P1, R5, R3, RZ ;  /* 0x0000000305127210 */ /* 0x000fc60007f3e0ff */
[----:B------:R-:W-:Y:S02]  /*6a50*/  STS.U16 [R4+0x4300], R96 ;  /* 0x0043006004007388 */ /* 0x000fe40000000400 */
[----:B------:R-:W-:Y:S02]  /*6a60*/  IMAD.X R19, R238, 0x1, R2, P1 ;  /* 0x00000001ee137824 */ /* 0x000fe400008e0602 */
[----:B------:R-:W-:Y:S04]  /*6a70*/  STS.U16 [R4+0x4700], R97 ;  /* 0x0047006104007388 */ /* 0x000fe80000000400 */
[----:B------:R-:W4:Y:S04]  /*6a80*/  LDL.LU R247, [R1+0x1c] ;  /* 0x00001c0001f77983 */ /* 0x000f280000300800 */
[----:B------:R-:W-:Y:S04]  /*6a90*/  STS.U16 [R4+0x4b00], R99 ;  /* 0x004b006304007388 */ /* 0x000fe80000000400 */
[----:B------:R-:W4:Y:S04]  /*6aa0*/  LDL.LU R227, [R1+0x28] ;  /* 0x0000280001e37983 */ /* 0x000f280000300800 */
[----:B------:R0:W-:Y:S04]  /*6ab0*/  STS.U16 [R4+0x4f00], R98 ;  /* 0x004f006204007388 */ /* 0x0001e80000000400 */
[----:B------:R-:W4:Y:S04]  /*6ac0*/  LDL.LU R251, [R1+0xc0] ;  /* 0x0000c00001fb7983 */ /* 0x000f280000300800 */
[----:B------:R1:W4:Y:S04]  /*6ad0*/  @!P0 LDG.E.U16 R86, [R18.64] ;  /* 0x0000000612568981 */ /* 0x000328000c1e1500 */
[----:B0-----:R-:W4:Y:S04]  /*6ae0*/  LDL.LU R4, [R1+0x2c] ;  /* 0x00002c0001047983 */ /* 0x001f280000300800 */
[----:B------:R-:W4:Y:S01]  /*6af0*/  LDL.LU R239, [R1+0x38] ;  /* 0x0000380001ef7983 */ /* 0x000f220000300800 */
[----:B-1----:R-:W-:-:S03]  /*6b00*/  IADD3 R18, P1, R205, R3, RZ ;  /* 0x00000003cd127210 */ /* 0x002fc60007f3e0ff */
[----:B------:R-:W4:Y:S04]  /*6b10*/  LDL.LU R186, [R1+0xc8] ;  /* 0x0000c80001ba7983 */ /* 0x000f280000300800 */
[----:B------:R-:W4:Y:S01]  /*6b20*/  LDL.LU R6, [R1+0x3c] ;  /* 0x00003c0001067983 */ /* 0x000f220000300800 */
[----:B------:R-:W-:Y:S01]  /*6b30*/  PRMT R92, RZ, 0x7610, R92 ;  /* 0x00007610ff5c7816 */ /* 0x000fe2000000005c */
[----:B------:R-:W-:-:S05]  /*6b40*/  IMAD.X R19, R204, 0x1, R2, P1 ;  /* 0x00000001cc137824 */ /* 0x000fca00008e0602 */
        /* <DEDUP_REMOVED lines=14> */
[----:B------:R-:W-:Y:S01]  /*6c30*/  PRMT R98, RZ, 0x7610, R98 ;  /* 0x00007610ff627816 */ /* 0x000fe20000000062 */
[----:B------:R0:W-:Y:S02]  /*6c40*/  STS.U16 [R0], R95 ;  /* 0x0000005f00007388 */ /* 0x0001e40000000400 */
[----:B0-----:R-:W-:Y:S02]  /*6c50*/  PRMT R95, RZ, 0x7610, R95 ;  /* 0x00007610ff5f7816 */ /* 0x001fe4000000005f */
[----:B--2---:R-:W-:-:S05]  /*6c60*/  IADD3 R18, P1, R222, R3, RZ ;  /* 0x00000003de127210 */ /* 0x004fca0007f3e0ff */
[----:B------:R-:W-:-:S05]  /*6c70*/  IMAD.X R19, R197, 0x1, R2, P1 ;  /* 0x00000001c5137824 */ /* 0x000fca00008e0602 */
[----:B------:R3:W2:Y:S02]  /*6c80*/  @!P0 LDG.E.U16 R99, [R18.64] ;  /* 0x0000000612638981 */ /* 0x0006a4000c1e1500 */
[----:B---3--:R-:W-:-:S05]  /*6c90*/  IADD3 R18, P1, R246, R3, RZ ;  /* 0x00000003f6127210 */ /* 0x008fca0007f3e0ff */
[----:B------:R-:W-:-:S05]  /*6ca0*/  IMAD.X R19, R221, 0x1, R2, P1 ;  /* 0x00000001dd137824 */ /* 0x000fca00008e0602 */
[----:B------:R0:W3:Y:S02]  /*6cb0*/  @!P0 LDG.E.U16 R98, [R18.64] ;  /* 0x0000000612628981 */ /* 0x0000e4000c1e1500 */
[----:B0-----:R-:W-:-:S05]  /*6cc0*/  IADD3 R18, P1, R193, R3, RZ ;  /* 0x00000003c1127210 */ /* 0x001fca0007f3e0ff */
[----:B------:R-:W-:Y:S01]  /*6cd0*/  IMAD.X R19, R192, 0x1, R2, P1 ;  /* 0x00000001c0137824 */ /* 0x000fe200008e0602 */
[----:B------:R0:W-:Y:S04]  /*6ce0*/  STS.U16 [R0+0x200], R94 ;  /* 0x0002005e00007388 */ /* 0x0001e80000000400 */
[----:B------:R4:W2:Y:S01]  /*6cf0*/  @!P0 LDG.E.U16 R95, [R18.64] ;  /* 0x00000006125f8981 */ /* 0x0008a2000c1e1500 */
[----:B0-----:R-:W-:-:S03]  /*6d00*/  PRMT R94, RZ, 0x7610, R94 ;  /* 0x00007610ff5e7816 */ /* 0x001fc6000000005e */
[----:B------:R0:W-:Y:S02]  /*6d10*/  STS.U16 [R0+0x400], R87 ;  /* 0x0004005700007388 */ /* 0x0001e40000000400 */
[----:B0-----:R-:W-:Y:S02]  /*6d20*/  PRMT R87, RZ, 0x7610, R87 ;  /* 0x00007610ff577816 */ /* 0x001fe40000000057 */
[----:B----4-:R-:W-:-:S05]  /*6d30*/  IADD3 R18, P1, R231, R3, RZ ;  /* 0x00000003e7127210 */ /* 0x010fca0007f3e0ff */
[----:B------:R-:W-:-:S05]  /*6d40*/  IMAD.X R19, R191, 0x1, R2, P1 ;  /* 0x00000001bf137824 */ /* 0x000fca00008e0602 */
[----:B------:R0:W4:Y:S02]  /*6d50*/  @!P0 LDG.E.U16 R94, [R18.64] ;  /* 0x00000006125e8981 */ /* 0x000124000c1e1500 */
[----:B0-----:R-:W-:-:S05]  /*6d60*/  IADD3 R18, P1, R215, R3, RZ ;  /* 0x00000003d7127210 */ /* 0x001fca0007f3e0ff */
[----:B------:R-:W-:Y:S01]  /*6d70*/  IMAD.X R19, R187, 0x1, R2, P1 ;  /* 0x00000001bb137824 */ /* 0x000fe200008e0602 */
[----:B------:R0:W-:Y:S04]  /*6d80*/  STS.U16 [R0+0x600], R85 ;  /* 0x0006005500007388 */ /* 0x0001e80000000400 */
[----:B------:R1:W2:Y:S01]  /*6d90*/  @!P0 LDG.E.U16 R87, [R18.64] ;  /* 0x0000000612578981 */ /* 0x0002a2000c1e1500 */
[----:B0-----:R-:W-:Y:S02]  /*6da0*/  PRMT R85, RZ, 0x7610, R85 ;  /* 0x00007610ff557816 */ /* 0x001fe40000000055 */
[----:B-1----:R-:W-:-:S05]  /*6db0*/  IADD3 R18, P1, R105, R3, RZ ;  /* 0x0000000369127210 */ /* 0x002fca0007f3e0ff */
        /* <DEDUP_REMOVED lines=25> */
[----:B------:R-:W-:-:S05]  /*6f50*/  IMAD.X R19, R70, 0x1, R2, P1 ;  /* 0x0000000146137824 */ /* 0x000fca00008e0602 */
[----:B------:R0:W2:Y:S01]  /*6f60*/  @!P0 LDG.E.U16 R20, [R18.64] ;  /* 0x0000000612148981 */ /* 0x0000a2000c1e1500 */
[----:B------:R-:W-:-:S03]  /*6f70*/  PRMT R100, RZ, 0x7610, R100 ;  /* 0x00007610ff647816 */ /* 0x000fc60000000064 */
[----:B------:R1:W-:Y:S01]  /*6f80*/  STS.U16 [R0+0x1400], R14 ;  /* 0x0014000e00007388 */ /* 0x0003e20000000400 */
[----:B0-----:R-:W-:-:S05]  /*6f90*/  IADD3 R18, P1, R241, R3, RZ ;  /* 0x00000003f1127210 */ /* 0x001fca0007f3e0ff */
[--C-:B------:R-:W-:Y:S01]  /*6fa0*/  IMAD.X R19, R230, 0x1, R2.reuse, P1 ;  /* 0x00000001e6137824 */ /* 0x100fe200008e0602 */
[----:B-1----:R-:W-:Y:S01]  /*6fb0*/  IADD3 R14, P1, R68, R3, RZ ;  /* 0x00000003440e7210 */ /* 0x002fe20007f3e0ff */
[----:B------:R0:W-:Y:S04]  /*6fc0*/  STS.U16 [R0+0x1200], R15 ;  /* 0x0012000f00007388 */ /* 0x0001e80000000400 */
[----:B------:R1:W2:Y:S01]  /*6fd0*/  @!P0 LDG.E.U16 R100, [R18.64] ;  /* 0x0000000612648981 */ /* 0x0002a2000c1e1500 */
[----:B0-----:R-:W-:Y:S01]  /*6fe0*/  IMAD.X R15, R240, 0x1, R2, P1 ;  /* 0x00000001f00f7824 */ /* 0x001fe200008e0602 */
[----:B-1----:R-:W-:-:S06]  /*6ff0*/  PRMT R18, RZ, 0x7610, R18 ;  /* 0x00007610ff127816 */ /* 0x002fcc0000000012 */
[----:B------:R0:W2:Y:S01]  /*7000*/  @!P0 LDG.E.U16 R18, [R14.64] ;  /* 0x000000060e128981 */ /* 0x0000a2000c1e1500 */
[----:B------:R-:W-:Y:S02]  /*7010*/  PRMT R19, RZ, 0x7610, R19 ;  /* 0x00007610ff137816 */ /* 0x000fe40000000013 */
[----:B0-----:R-:W-:-:S05]  /*7020*/  IADD3 R14, P1, R71, R3, RZ ;  /* 0x00000003470e7210 */ /* 0x001fca0007f3e0ff */
[----:B------:R-:W-:Y:S01]  /*7030*/  IMAD.X R15, R210, 0x1, R2, P1 ;  /* 0x00000001d20f7824 */ /* 0x000fe200008e0602 */
[----:B------:R0:W-:Y:S04]  /*7040*/  STS.U16 [R0+0x1800], R9 ;  /* 0x0018000900007388 */ /* 0x0001e80000000400 */
[----:B------:R1:W2:Y:S04]  /*7050*/  @!P0 LDG.E.U16 R19, [R14.64] ;  /* 0x000000060e138981 */ /* 0x0002a8000c1e1500 */
[----:B------:R1:W-:Y:S01]  /*7060*/  STS.U16 [R0+0x1a00], R10 ;  /* 0x001a000a00007388 */ /* 0x0003e20000000400 */
[----:B0-----:R-:W-:-:S02]  /*7070*/  PRMT R9, RZ, 0x7610, R9 ;  /* 0x00007610ff097816 */ /* 0x001fc40000000009 */
[----:B-1----:R-:W-:-:S05]  /*7080*/  IADD3 R14, P1, R237, R3, RZ ;  /* 0x00000003ed0e7210 */ /* 0x002fca0007f3e0ff */
[--C-:B------:R-:W-:Y:S01]  /*7090*/  IMAD.X R15, R228, 0x1, R2.reuse, P1 ;  /* 0x00000001e40f7824 */ /* 0x100fe200008e0602 */
[----:B------:R-:W-:Y:S01]  /*70a0*/  IADD3 R10, P1, R113, R3, RZ ;  /* 0x00000003710a7210 */ /* 0x000fe20007f3e0ff */
[----:B------:R0:W-:Y:S04]  /*70b0*/  STS.U16 [R0+0x1600], R11 ;  /* 0x0016000b00007388 */ /* 0x0001e80000000400 */
[----:B------:R1:W2:Y:S01]  /*70c0*/  @!P0 LDG.E.U16 R9, [R14.64] ;  /* 0x000000060e098981 */ /* 0x0002a2000c1e1500 */
[----:B0-----:R-:W-:Y:S01]  /*70d0*/  IMAD.X R11, R236, 0x1, R2, P1 ;  /* 0x00000001ec0b7824 */ /* 0x001fe200008e0602 */
[----:B-1----:R-:W-:Y:S02]  /*70e0*/  PRMT R14, RZ, 0x7610, R14 ;  /* 0x00007610ff0e7816 */ /* 0x002fe4000000000e */
[----:B------:R0:W-:Y:S04]  /*70f0*/  STS.U16 [R0+0x1c00], R12 ;  /* 0x001c000c00007388 */ /* 0x0001e80000000400 */
[----:B------:R1:W4:Y:S01]  /*7100*/  @!P0 LDG.E.U16 R14, [R10.64] ;  /* 0x000000060a0e8981 */ /* 0x000322000c1e1500 */
[----:B0-----:R-:W-:-:S02]  /*7110*/  PRMT R12, RZ, 0x7610, R12 ;  /* 0x00007610ff0c7816 */ /* 0x001fc4000000000c */
[----:B-1----:R-:W-:-:S05]  /*7120*/  IADD3 R10, P1, R184, R3, RZ ;  /* 0x00000003b80a7210 */ /* 0x002fca0007f3e0ff */
[----:B------:R-:W-:Y:S01]  /*7130*/  IMAD.X R11, R211, 0x1, R2, P1 ;  /* 0x00000001d30b7824 */ /* 0x000fe200008e0602 */
[----:B------:R0:W-:Y:S04]  /*7140*/  STS.U16 [R0+0x1e00], R13 ;  /* 0x001e000d00007388 */ /* 0x0001e80000000400 */
[----:B------:R1:W4:Y:S01]  /*7150*/  @!P0 LDG.E.U16 R12, [R10.64] ;  /* 0x000000060a0c8981 */ /* 0x000322000c1e1500 */
[----:B0-----:R-:W-:Y:S02]  /*7160*/  PRMT R13, RZ, 0x7610, R13 ;  /* 0x00007610ff0d7816 */ /* 0x001fe4000000000d */
[----:B-1----:R-:W-:-:S05]  /*7170*/  IADD3 R10, P1, R234, R3, RZ ;  /* 0x00000003ea0a7210 */ /* 0x002fca0007f3e0ff */
[----:B------:R-:W-:-:S05]  /*7180*/  IMAD.X R11, R224, 0x1, R2, P1 ;  /* 0x00000001e00b7824 */ /* 0x000fca00008e0602 */
[----:B------:R0:W4:Y:S01]  /*7190*/  @!P0 LDG.E.U16 R13, [R10.64] ;  /* 0x000000060a0d8981 */ /* 0x000122000c1e1500 */
[----:B------:R-:W-:Y:S02]  /*71a0*/  PRMT R15, RZ, 0x7610, R15 ;  /* 0x00007610ff0f7816 */ /* 0x000fe4000000000f */
[----:B0-----:R-:W-:-:S05]  /*71b0*/  IADD3 R10, P1, R188, R3, RZ ;  /* 0x00000003bc0a7210 */ /* 0x001fca0007f3e0ff */
[----:B------:R-:W-:Y:S01]  /*71c0*/  IMAD.X R11, R223, 0x1, R2, P1 ;  /* 0x00000001df0b7824 */ /* 0x000fe200008e0602 */
[----:B------:R0:W-:Y:S04]  /*71d0*/  STS.U16 [R0+0x2000], R16 ;  /* 0x0020001000007388 */ /* 0x0001e80000000400 */
[----:B------:R1:W4:Y:S01]  /*71e0*/  @!P0 LDG.E.U16 R15, [R10.64] ;  /* 0x000000060a0f8981 */ /* 0x000322000c1e1500 */
[----:B0-----:R-:W-:Y:S02]  /*71f0*/  PRMT R16, RZ, 0x7610, R16 ;  /* 0x00007610ff107816 */ /* 0x001fe40000000010 */
[----:B-1----:R-:W-:-:S05]  /*7200*/  IADD3 R10, P1, R101, R3, RZ ;  /* 0x00000003650a7210 */ /* 0x002fca0007f3e0ff */
        /* <DEDUP_REMOVED lines=51> */
[----:B---3--:R0:W-:Y:S04]  /*7540*/  STS.U16 [R0+0x3800], R98 ;  /* 0x0038006200007388 */ /* 0x0081e80000000400 */
[----:B------:R1:W3:Y:S01]  /*7550*/  @!P0 LDG.E.U16 R97, [R10.64] ;  /* 0x000000060a618981 */ /* 0x0002e2000c1e1500 */
[----:B0-----:R-:W-:Y:S02]  /*7560*/  PRMT R98, RZ, 0x7610, R98 ;  /* 0x00007610ff627816 */ /* 0x001fe40000000062 */
[----:B-1----:R-:W-:-:S05]  /*7570*/  IADD3 R10, P1, R247, R3, RZ ;  /* 0x00000003f70a7210 */ /* 0x002fca0007f3e0ff */
[----:B------:R-:W-:Y:S01]  /*7580*/  IMAD.X R11, R200, 0x1, R2, P1 ;  /* 0x00000001c80b7824 */ /* 0x000fe200008e0602 */
[----:B--2---:R0:W-:Y:S04]  /*7590*/  STS.U16 [R0+0x3a00], R95 ;  /* 0x003a005f00007388 */ /* 0x0041e80000000400 */
[----:B------:R1:W2:Y:S01]  /*75a0*/  @!P0 LDG.E.U16 R98, [R10.64] ;  /* 0x000000060a628981 */ /* 0x0002a2000c1e1500 */
[----:B0-----:R-:W-:Y:S02]  /*75b0*/  PRMT R95, RZ, 0x7610, R95 ;  /* 0x00007610ff5f7816 */ /* 0x001fe4000000005f */
[----:B-1----:R-:W-:-:S05]  /*75c0*/  IADD3 R10, P1, R235, R3, RZ ;  /* 0x00000003eb0a7210 */ /* 0x002fca0007f3e0ff */
[----:B------:R-:W-:Y:S01]  /*75d0*/  IMAD.X R11, R233, 0x1, R2, P1 ;  /* 0x00000001e90b7824 */ /* 0x000fe200008e0602 */
[----:B----4-:R0:W-:Y:S04]  /*75e0*/  STS.U16 [R0+0x3c00], R94 ;  /* 0x003c005e00007388 */ /* 0x0101e80000000400 */
        /* <DEDUP_REMOVED lines=9> */
[----:B------:R-:W-:Y:S04]  /*7680*/  STS.U16 [R0+0x3600], R99 ;  /* 0x0036006300007388 */ /* 0x000fe80000000400 */
[----:B------:R0:W4:Y:S04]  /*7690*/  @!P0 LDG.E.U16 R87, [R10.64] ;  /* 0x000000060a578981 */ /* 0x000128000c1e1500 */
[----:B------:R1:W-:Y:S01]  /*76a0*/  STS.U16 [R111+0x100], R85 ;  /* 0x000100556f007388 */ /* 0x0003e20000000400 */
[----:B0-----:R-:W-:-:S02]  /*76b0*/  IADD3 R10, P1, R217, R3, RZ ;  /* 0x00000003d90a7210 */ /* 0x001fc40007f3e0ff */
[----:B-1----:R-:W-:-:S03]  /*76c0*/  PRMT R85, RZ, 0x7610, R85 ;  /* 0x00007610ff557816 */ /* 0x002fc60000000055 */
[----:B------:R-:W-:Y:S01]  /*76d0*/  IMAD.X R11, R216, 0x1, R2, P1 ;  /* 0x00000001d80b7824 */ /* 0x000fe200008e0602 */
[----:B------:R0:W-:Y:S04]  /*76e0*/  STS.U16 [R111+0x300], R59 ;  /* 0x0003003b6f007388 */ /* 0x0001e80000000400 */
[----:B------:R1:W4:Y:S01]  /*76f0*/  @!P0 LDG.E.U16 R85, [R10.64] ;  /* 0x000000060a558981 */ /* 0x000322000c1e1500 */
[----:B0-----:R-:W-:Y:S02]  /*7700*/  PRMT R59, RZ, 0x7610, R59 ;  /* 0x00007610ff3b7816 */ /* 0x001fe4000000003b */
[----:B-1----:R-:W-:-:S05]  /*7710*/  IADD3 R10, P1, R190, R3, RZ ;  /* 0x00000003be0a7210 */ /* 0x002fca0007f3e0ff */
[----:B------:R-:W-:-:S05]  /*7720*/  IMAD.X R11, R189, 0x1, R2, P1 ;  /* 0x00000001bd0b7824 */ /* 0x000fca00008e0602 */
[----:B------:R-:W4:Y:S04]  /*7730*/  @!P0 LDG.E.U16 R59, [R10.64] ;  /* 0x000000060a3b8981 */ /* 0x000f28000c1e1500 */
[----:B------:R-:W-:Y:S04]  /*7740*/  STS.U16 [R111+0x3f00], R8 ;  /* 0x003f00086f007388 */ /* 0x000fe80000000400 */
[----:B------:R0:W-:Y:S04]  /*7750*/  STS.U16 [R111+0x500], R58 ;  /* 0x0005003a6f007388 */ /* 0x0001e80000000400 */
[----:B------:R-:W-:Y:S04]  /*7760*/  STS.U16 [R111+0x700], R56 ;  /* 0x000700386f007388 */ /* 0x000fe80000000400 */
        /* <DEDUP_REMOVED lines=20> */
[----:B---3--:R-:W-:Y:S04]  /*78b0*/  STS.U16 [R111+0x3100], R97 ;  /* 0x003100616f007388 */ /* 0x008fe80000000400 */
[----:B--2---:R-:W-:Y:S04]  /*78c0*/  STS.U16 [R111+0x3300], R98 ;  /* 0x003300626f007388 */ /* 0x004fe80000000400 */
[----:B----4-:R-:W-:Y:S04]  /*78d0*/  STS.U16 [R111+0x3500], R95 ;  /* 0x0035005f6f007388 */ /* 0x010fe80000000400 */
[----:B------:R-:W-:Y:S04]  /*78e0*/  STS.U16 [R111+0x3700], R94 ;  /* 0x0037005e6f007388 */ /* 0x000fe80000000400 */
[----:B------:R-:W-:Y:S04]  /*78f0*/  STS.U16 [R111+0x3900], R87 ;  /* 0x003900576f007388 */ /* 0x000fe80000000400 */
[----:B------:R-:W-:Y:S01]  /*7900*/  STS.U16 [R111+0x3b00], R85 ;  /* 0x003b00556f007388 */ /* 0x000fe20000000400 */
[----:B------:R-:W-:-:S03]  /*7910*/  LOP3.LUT R99, R185, 0x20, RZ, 0x3c, !PT ;  /* 0x00000020b9637812 */ /* 0x000fc600078e3cff */
[----:B------:R1:W-:Y:S04]  /*7920*/  STS.U16 [R111+0x3d00], R59 ;  /* 0x003d003b6f007388 */ /* 0x0003e80000000400 */
[----:B------:R-:W-:Y:S01]  /*7930*/  BAR.SYNC.DEFER_BLOCKING 0x0 ;  /* 0x0000000000007b1d */ /* 0x000fe20000010000 */
[C---:B0-----:R-:W-:Y:S02]  /*7940*/  LOP3.LUT R58, R185.reuse, 0x40, RZ, 0x3c, !PT ;  /* 0x00000040b93a7812 */ /* 0x041fe400078e3cff */
[----:B-1----:R-:W-:-:S03]  /*7950*/  LOP3.LUT R111, R185, 0x60, RZ, 0x3c, !PT ;  /* 0x00000060b96f7812 */ /* 0x002fc600078e3cff */
[----:B------:R-:W-:Y:S04]  /*7960*/  LDSM.16.MT88.4 R84, [R185+0x4000] ;  /* 0x00400000b954783b */ /* 0x000fe80000004200 */
[----:B------:R-:W0:Y:S04]  /*7970*/  LDSM.16.M88.4 R8, [R7] ;  /* 0x000000000708783b */ /* 0x000e280000000200 */
[----:B------:R-:W1:Y:S04]  /*7980*/  LDSM.16.MT88.4 R96, [R99+0x4000] ;  /* 0x004000006360783b */ /* 0x000e680000004200 */
[----:B------:R-:W2:Y:S04]  /*7990*/  LDSM.16.MT88.4 R56, [R58+0x4000] ;  /* 0x004000003a38783b */ /* 0x000ea80000004200 */
[----:B------:R-:W3:Y:S04]  /*79a0*/  LDSM.16.MT88.4 R92, [R111+0x4000] ;  /* 0x004000006f5c783b */ /* 0x000ee80000004200 */
[----:B------:R-:W4:Y:S04]  /*79b0*/  LDSM.16.M88.4 R12, [R7+0x800] ;  /* 0x00080000070c783b */ /* 0x000f280000000200 */
[----:B------:R-:W3:Y:S04]  /*79c0*/  LDSM.16.M88.4 R20, [R7+0x1000] ;  /* 0x001000000714783b */ /* 0x000ee80000000200 */
[----:B------:R-:W3:Y:S01]  /*79d0*/  LDSM.16.M88.4 R16, [R7+0x1800] ;  /* 0x001800000710783b */ /* 0x000ee20000000200 */
[-C--:B0-----:R-:W-:Y:S08]  /*79e0*/  HMMA.16816.F32.BF16 R152, R84, R8.reuse, R152 ;  /* 0x000000085498723c */ /* 0x081ff00000041898 */
[-C--:B-1----:R-:W-:Y:S08]  /*79f0*/  HMMA.16816.F32.BF16 R176, R96, R8.reuse, R176 ;  /* 0x0000000860b0723c */ /* 0x082ff000000418b0 */
[-C--:B--2---:R-:W-:Y:S08]  /*7a00*/  HMMA.16816.F32.BF16 R60, R56, R8.reuse, R60 ;  /* 0x00000008383c723c */ /* 0x084ff0000004183c */
[----:B---3--:R-:W-:Y:S07]  /*7a10*/  HMMA.16816.F32.BF16 R180, R92, R8, R180 ;  /* 0x000000085cb4723c */ /* 0x008fee00000418b4 */
[----:B------:R-:W-:Y:S01]  /*7a20*/  IMAD.MOV.U32 R9, RZ, RZ, R107 ;  /* 0x000000ffff097224 */ /* 0x000fe200078e006b */
[-C--:B----4-:R-:W-:Y:S08]  /*7a30*/  HMMA.16816.F32.BF16 R148, R84, R12.reuse, R148 ;  /* 0x0000000c5494723c */ /* 0x090ff00000041894 */
[-C--:B------:R-:W-:Y:S08]  /*7a40*/  HMMA.16816.F32.BF16 R156, R96, R12.reuse, R156 ;  /* 0x0000000c609c723c */ /* 0x080ff0000004189c */
[-C--:B------:R-:W-:Y:S08]  /*7a50*/  HMMA.16816.F32.BF16 R64, R56, R12.reuse, R64 ;  /* 0x0000000c3840723c */ /* 0x080ff00000041840 */
[----:B------:R-:W-:Y:S07]  /*7a60*/  HMMA.16816.F32.BF16 R72, R92, R12, R72 ;  /* 0x0000000c5c48723c */ /* 0x000fee0000041848 */
[----:B------:R-:W-:Y:S01]  /*7a70*/  IMAD.MOV.U32 R12, RZ, RZ, R106 ;  /* 0x000000ffff0c7224 */ /* 0x000fe200078e006a */
[----:B------:R-:W-:Y:S01]  /*7a80*/  HMMA.16816.F32.BF16 R144, R84, R20, R144 ;  /* 0x000000145490723c */ /* 0x000fe20000041890 */
[----:B------:R-:W-:-:S07]  /*7a90*/  IMAD.MOV.U32 R13, RZ, RZ, R105 ;  /* 0x000000ffff0d7224 */ /* 0x000fce00078e0069 */
[-C--:B------:R-:W-:Y:S08]  /*7aa0*/  HMMA.16816.F32.BF16 R140, R96, R20.reuse, R140 ;  /* 0x00000014608c723c */ /* 0x080ff0000004188c */
[-C--:B------:R-:W-:Y:S08]  /*7ab0*/  HMMA.16816.F32.BF16 R160, R56, R20.reuse, R160 ;  /* 0x0000001438a0723c */ /* 0x080ff000000418a0 */
[----:B------:R-:W-:Y:S07]  /*7ac0*/  HMMA.16816.F32.BF16 R76, R92, R20, R76 ;  /* 0x000000145c4c723c */ /* 0x000fee000004184c */
[----:B------:R-:W-:Y:S01]  /*7ad0*/  IMAD.MOV.U32 R20, RZ, RZ, R104 ;  /* 0x000000ffff147224 */ /* 0x000fe200078e0068 */
[-C--:B------:R-:W-:Y:S01]  /*7ae0*/  HMMA.16816.F32.BF16 R40, R84, R16.reuse, R40 ;  /* 0x000000105428723c */ /* 0x080fe20000041828 */
[----:B------:R-:W-:Y:S01]  /*7af0*/  IMAD.MOV.U32 R21, RZ, RZ, R103 ;  /* 0x000000ffff157224 */ /* 0x000fe200078e0067 */
[----:B------:R-:W0:Y:S06]  /*7b00*/  LDSM.16.M88.4 R104, [R7+0x2000] ;  /* 0x002000000768783b */ /* 0x000e2c0000000200 */
[-C--:B------:R-:W-:Y:S08]  /*7b10*/  HMMA.16816.F32.BF16 R136, R96, R16.reuse, R136 ;  /* 0x000000106088723c */ /* 0x080ff00000041888 */
[-C--:B------:R-:W-:Y:S08]  /*7b20*/  HMMA.16816.F32.BF16 R164, R56, R16.reuse, R164 ;  /* 0x0000001038a4723c */ /* 0x080ff000000418a4 */
[----:B------:R-:W-:Y:S07]  /*7b30*/  HMMA.16816.F32.BF16 R80, R92, R16, R80 ;  /* 0x000000105c50723c */ /* 0x000fee0000041850 */
[----:B------:R-:W-:-:S02]  /*7b40*/  IMAD.MOV.U32 R16, RZ, RZ, R102 ;  /* 0x000000ffff107224 */ /* 0x000fc400078e0066 */
[----:B------:R-:W-:Y:S02]  /*7b50*/  IMAD.MOV.U32 R17, RZ, RZ, R101 ;  /* 0x000000ffff117224 */ /* 0x000fe400078e0065 */
[----:B------:R-:W1:Y:S01]  /*7b60*/  LDSM.16.M88.4 R100, [R7+0x2800] ;  /* 0x002800000764783b */ /* 0x000e620000000200 */
[----:B------:R-:W-:Y:S01]  /*7b70*/  IMAD.MOV.U32 R8, RZ, RZ, R110 ;  /* 0x000000ffff087224 */ /* 0x000fe200078e006e */
[-C--:B0-----:R-:W-:Y:S08]  /*7b80*/  HMMA.16816.F32.BF16 R36, R84, R104.reuse, R36 ;  /* 0x000000685424723c */ /* 0x081ff00000041824 */
[-C--:B------:R-:W-:Y:S08]  /*7b90*/  HMMA.16816.F32.BF16 R132, R96, R104.reuse, R132 ;  /* 0x000000686084723c */ /* 0x080ff00000041884 */
[-C--:B------:R-:W-:Y:S08]  /*7ba0*/  HMMA.16816.F32.BF16 R128, R56, R104.reuse, R128 ;  /* 0x000000683880723c */ /* 0x080ff00000041880 */
[----:B------:R-:W-:Y:S07]  /*7bb0*/  HMMA.16816.F32.BF16 R168, R92, R104, R168 ;  /* 0x000000685ca8723c */ /* 0x000fee00000418a8 */
[----:B------:R-:W-:Y:S01]  /*7bc0*/  IMAD.MOV.U32 R105, RZ, RZ, R109 ;  /* 0x000000ffff697224 */ /* 0x000fe200078e006d */
[-C--:B-1----:R-:W-:Y:S08]  /*7bd0*/  HMMA.16816.F32.BF16 R32, R84, R100.reuse, R32 ;  /* 0x000000645420723c */ /* 0x082ff00000041820 */
[-C--:B------:R-:W-:Y:S08]  /*7be0*/  HMMA.16816.F32.BF16 R44, R96, R100.reuse, R44 ;  /* 0x00000064602c723c */ /* 0x080ff0000004182c */
[-C--:B------:R-:W-:Y:S08]  /*7bf0*/  HMMA.16816.F32.BF16 R124, R56, R100.reuse, R124 ;  /* 0x00000064387c723c */ /* 0x080ff0000004187c */
[----:B------:R-:W-:Y:S07]  /*7c00*/  HMMA.16816.F32.BF16 R172, R92, R100, R172 ;  /* 0x000000645cac723c */ /* 0x000fee00000418ac */
[----:B------:R-:W-:-:S02]  /*7c10*/  IMAD.MOV.U32 R100, RZ, RZ, R108 ;  /* 0x000000ffff647224 */ /* 0x000fc400078e006c */
[----:B------:R-:W0:Y:S01]  /*7c20*/  LDSM.16.M88.4 R108, [R7+0x3000] ;  /* 0x00300000076c783b */ /* 0x000e220000000200 */
[----:B------:R-:W-:Y:S02]  /*7c30*/  IMAD.MOV.U32 R104, RZ, RZ, R21 ;  /* 0x000000ffff687224 */ /* 0x000fe400078e0015 */
[----:B------:R-:W-:Y:S02]  /*7c40*/  IMAD.MOV.U32 R101, RZ, RZ, R12 ;  /* 0x000000ffff657224 */ /* 0x000fe400078e000c */
[----:B------:R-:W-:Y:S02]  /*7c50*/  IMAD.MOV.U32 R21, RZ, RZ, R115 ;  /* 0x000000ffff157224 */ /* 0x000fe400078e0073 */
[----:B------:R-:W-:Y:S01]  /*7c60*/  IMAD.MOV.U32 R12, RZ, RZ, R112 ;  /* 0x000000ffff0c7224 */ /* 0x000fe200078e0070 */
[-C--:B0-----:R-:W-:Y:S08]  /*7c70*/  HMMA.16816.F32.BF16 R28, R84, R108.reuse, R28 ;  /* 0x0000006c541c723c */ /* 0x081ff0000004181c */
[-C--:B------:R-:W-:Y:S08]  /*7c80*/  HMMA.16816.F32.BF16 R48, R96, R108.reuse, R48 ;  /* 0x0000006c6030723c */ /* 0x080ff00000041830 */
[-C--:B------:R-:W-:Y:S08]  /*7c90*/  HMMA.16816.F32.BF16 R120, R56, R108.reuse, R120 ;  /* 0x0000006c3878723c */ /* 0x080ff00000041878 */
[----:B------:R-:W-:Y:S07]  /*7ca0*/  HMMA.16816.F32.BF16 R116, R92, R108, R116 ;  /* 0x0000006c5c74723c */ /* 0x000fee0000041874 */
[----:B------:R-:W-:-:S02]  /*7cb0*/  IMAD.MOV.U32 R109, RZ, RZ, R105 ;  /* 0x000000ffff6d7224 */ /* 0x000fc400078e0069 */
[----:B------:R-:W-:Y:S02]  /*7cc0*/  IMAD.MOV.U32 R108, RZ, RZ, R20 ;  /* 0x000000ffff6c7224 */ /* 0x000fe400078e0014 */
[----:B------:R-:W-:Y:S02]  /*7cd0*/  IMAD.MOV.U32 R105, RZ, RZ, R16 ;  /* 0x000000ffff697224 */ /* 0x000fe400078e0010 */
[----:B------:R-:W-:Y:S02]  /*7ce0*/  IMAD.MOV.U32 R20, RZ, RZ, R13 ;  /* 0x000000ffff147224 */ /* 0x000fe400078e000d */
[----:B------:R-:W-:Y:S02]  /*7cf0*/  IMAD.MOV.U32 R16, RZ, RZ, R114 ;  /* 0x000000ffff107224 */ /* 0x000fe400078e0072 */
[----:B------:R-:W-:Y:S02]  /*7d00*/  IMAD.MOV.U32 R13, RZ, RZ, R113 ;  /* 0x000000ffff0d7224 */ /* 0x000fe400078e0071 */
[----:B------:R-:W0:Y:S02]  /*7d10*/  LDSM.16.M88.4 R112, [R7+0x3800] ;  /* 0x003800000770783b */ /* 0x000e240000000200 */
[----:B0-----:R-:W-:Y:S07]  /*7d20*/  HMMA.16816.F32.BF16 R24, R84, R112, R24 ;  /* 0x000000705418723c */ /* 0x001fee0000041818 */
[----:B------:R-:W-:-:S02]  /*7d30*/  IMAD.MOV.U32 R84, RZ, RZ, R68 ;  /* 0x000000ffff547224 */ /* 0x000fc400078e0044 */
[----:B------:R-:W2:Y:S01]  /*7d40*/  LDL.LU R68, [R1+0x1b4] ;  /* 0x0001b40001447983 */ /* 0x000ea20000300800 */
[----:B------:R-:W-:Y:S02]  /*7d50*/  IMAD.MOV.U32 R85, RZ, RZ, R69 ;  /* 0x000000ffff557224 */ /* 0x000fe400078e0045 */
[----:B------:R-:W-:Y:S01]  /*7d60*/  IMAD.MOV.U32 R86, RZ, RZ, R70 ;  /* 0x000000ffff567224 */ /* 0x000fe200078e0046 */
[----:B------:R-:W2:Y:S01]  /*7d70*/  LDL.LU R69, [R1+0x1b0] ;  /* 0x0001b00001457983 */ /* 0x000ea20000300800 */
[----:B------:R-:W-:-:S03]  /*7d80*/  IMAD.MOV.U32 R87, RZ, RZ, R71 ;  /* 0x000000ffff577224 */ /* 0x000fc600078e0047 */
[----:B------:R-:W2:Y:S04]  /*7d90*/  LDL.LU R70, [R1+0x1ac] ;  /* 0x0001ac0001467983 */ /* 0x000ea80000300800 */
[----:B------:R-:W2:Y:S01]  /*7da0*/  LDL.LU R71, [R1+0x1a8] ;  /* 0x0001a80001477983 */ /* 0x000ea20000300800 */
[----:B------:R-:W-:Y:S07]  /*7db0*/  HMMA.16816.F32.BF16 R52, R96, R112, R52 ;  /* 0x000000706034723c */ /* 0x000fee0000041834 */
[----:B------:R-:W-:-:S02]  /*7dc0*/  IMAD.MOV.U32 R97, RZ, RZ, R84 ;  /* 0x000000ffff617224 */ /* 0x000fc400078e0054 */
[----:B------:R-:W-:Y:S02]  /*7dd0*/  IMAD.MOV.U32 R99, RZ, RZ, R85 ;  /* 0x000000ffff637224 */ /* 0x000fe400078e0055 */
[----:B------:R-:W-:Y:S02]  /*7de0*/  IMAD.MOV.U32 R98, RZ, RZ, R86 ;  /* 0x000000ffff627224 */ /* 0x000fe400078e0056 */
[----:B------:R-:W-:Y:S02]  /*7df0*/  IMAD.MOV.U32 R96, RZ, RZ, R87 ;  /* 0x000000ffff607224 */ /* 0x000fe400078e0057 */
[----:B------:R-:W0:Y:S01]  /*7e00*/  LDSM.16.MT88.4 R84, [R185+0x4800] ;  /* 0x00480000b954783b */ /* 0x000e220000004200 */
[----:B------:R-:W-:Y:S07]  /*7e10*/  HMMA.16816.F32.BF16 R88, R56, R112, R88 ;  /* 0x000000703858723c */ /* 0x000fee0000041858 */
[----:B------:R-:W-:-:S02]  /*7e20*/  IMAD.MOV.U32 R59, RZ, RZ, R211 ;  /* 0x000000ffff3b7224 */ /* 0x000fc400078e00d3 */
[----:B------:R-:W-:Y:S02]  /*7e30*/  IMAD.MOV.U32 R58, RZ, RZ, R210 ;  /* 0x000000ffff3a7224 */ /* 0x000fe400078e00d2 */
[----:B------:R-:W3:Y:S04]  /*7e40*/  LDL.LU R210, [R1+0x1a4] ;  /* 0x0001a40001d27983 */ /* 0x000ee80000300800 */
[----:B------:R-:W4:Y:S01]  /*7e50*/  LDL.LU R211, [R1+0x1a0] ;  /* 0x0001a00001d37983 */ /* 0x000f220000300800 */
[C---:B0-----:R-:W-:Y:S08]  /*7e60*/  HMMA.16816.F32.BF16 R152, R84.reuse, R10, R152 ;  /* 0x0000000a5498723c */ /* 0x041ff00000041898 */
[C---:B------:R-:W-:Y:S08]  /*7e70*/  HMMA.16816.F32.BF16 R148, R84.reuse, R14, R148 ;  /* 0x0000000e5494723c */ /* 0x040ff00000041894 */
[C---:B------:R-:W-:Y:S08]  /*7e80*/  HMMA.16816.F32.BF16 R144, R84.reuse, R22, R144 ;  /* 0x000000165490723c */ /* 0x040ff00000041890 */
[C---:B------:R-:W-:Y:S08]  /*7e90*/  HMMA.16816.F32.BF16 R40, R84.reuse, R18, R40 ;  /* 0x000000125428723c */ /* 0x040ff00000041828 */
[C---:B------:R-:W-:Y:S08]  /*7ea0*/  HMMA.16816.F32.BF16 R36, R84.reuse, R106, R36 ;  /* 0x0000006a5424723c */ /* 0x040ff00000041824 */
[C---:B------:R-:W-:Y:S08]  /*7eb0*/  HMMA.16816.F32.BF16 R32, R84.reuse, R102, R32 ;  /* 0x000000665420723c */ /* 0x040ff00000041820 */
[C---:B------:R-:W-:Y:S08]  /*7ec0*/  HMMA.16816.F32.BF16 R28, R84.reuse, R110, R28 ;  /* 0x0000006e541c723c */ /* 0x040ff0000004181c */
[----:B------:R-:W-:Y:S08]  /*7ed0*/  HMMA.16816.F32.BF16 R24, R84, R114, R24 ;  /* 0x000000725418723c */ /* 0x000ff00000041818 */
[----:B--2---:R-:W-:Y:S07]  /*7ee0*/  HMMA.16816.F32.BF16 R68, R92, R112, R68 ;  /* 0x000000705c44723c */ /* 0x004fee0000041844 */
[----:B------:R-:W-:Y:S01]  /*7ef0*/  IMAD.MOV.U32 R112, RZ, RZ, R59 ;  /* 0x000000ffff707224 */ /* 0x000fe200078e003b */
[C---:B------:R-:W-:Y:S01]  /*7f00*/  LOP3.LUT R59, R185.reuse, 0x20, RZ, 0x3c, !PT ;  /* 0x00000020b93b7812 */ /* 0x040fe200078e3cff */
[----:B------:R-:W-:Y:S01]  /*7f10*/  IMAD.MOV.U32 R113, RZ, RZ, R58 ;  /* 0x000000ffff717224 */ /* 0x000fe200078e003a */
[----:B------:R-:W-:-:S03]  /*7f20*/  LOP3.LUT R58, R185, 0x40, RZ, 0x3c, !PT ;  /* 0x00000040b93a7812 */ /* 0x000fc600078e3cff */
[----:B------:R-:W0:Y:S04]  /*7f30*/  LDSM.16.MT88.4 R92, [R59+0x4800] ;  /* 0x004800003b5c783b */ /* 0x000e280000004200 */
[----:B------:R-:W1:Y:S01]  /*7f40*/  LDSM.16.MT88.4 R84, [R58+0x4800] ;  /* 0x004800003a54783b */ /* 0x000e620000004200 */
[C---:B0-----:R-:W-:Y:S08]  /*7f50*/  HMMA.16816.F32.BF16 R176, R92.reuse, R10, R176 ;  /* 0x0000000a5cb0723c */ /* 0x041ff000000418b0 */
[C---:B------:R-:W-:Y:S08]  /*7f60*/  HMMA.16816.F32.BF16 R156, R92.reuse, R14, R156 ;  /* 0x0000000e5c9c723c */ /* 0x040ff0000004189c */
[C---:B------:R-:W-:Y:S08]  /*7f70*/  HMMA.16816.F32.BF16 R140, R92.reuse, R22, R140 ;  /* 0x000000165c8c723c */ /* 0x040ff0000004188c */
[C---:B------:R-:W-:Y:S08]  /*7f80*/  HMMA.16816.F32.BF16 R136, R92.reuse, R18, R136 ;  /* 0x000000125c88723c */ /* 0x040ff00000041888 */
[C---:B------:R-:W-:Y:S08]  /*7f90*/  HMMA.16816.F32.BF16 R132, R92.reuse, R106, R132 ;  /* 0x0000006a5c84723c */ /* 0x040ff00000041884 */
[C---:B------:R-:W-:Y:S08]  /*7fa0*/  HMMA.16816.F32.BF16 R44, R92.reuse, R102, R44 ;  /* 0x000000665c2c723c */ /* 0x040ff0000004182c */
[C---:B------:R-:W-:Y:S08]  /*7fb0*/  HMMA.16816.F32.BF16 R48, R92.reuse, R110, R48 ;  /* 0x0000006e5c30723c */ /* 0x040ff00000041830 */
[----:B------:R-:W-:Y:S07]  /*7fc0*/  HMMA.16816.F32.BF16 R52, R92, R114, R52 ;  /* 0x000000725c34723c */ /* 0x000fee0000041834 */
[----:B------:R-:W-:Y:S01]  /*7fd0*/  IMAD.MOV.U32 R94, RZ, RZ, R242 ;  /* 0x000000ffff5e7224 */ /* 0x000fe200078e00f2 */
[----:B-1----:R-:W-:Y:S01]  /*7fe0*/  HMMA.16816.F32.BF16 R60, R84, R10, R60 ;  /* 0x0000000a543c723c */ /* 0x002fe2000004183c */
[----:B------:R-:W2:Y:S01]  /*7ff0*/  LDL.LU R242, [R1+0x19c] ;  /* 0x00019c0001f27983 */ /* 0x000ea20000300800 */
[----:B------:R-:W-:-:S02]  /*8000*/  IMAD.MOV.U32 R93, RZ, RZ, R188 ;  /* 0x000000ffff5d7224 */ /* 0x000fc400078e00bc */
[----:B------:R-:W-:Y:S01]  /*8010*/  IMAD.MOV.U32 R92, RZ, RZ, R252 ;  /* 0x000000ffff5c7224 */ /* 0x000fe200078e00fc */
[----:B------:R-:W2:Y:S03]  /*8020*/  LDL.LU R188, [R1+0x198] ;  /* 0x0001980001bc7983 */ /* 0x000ea60000300800 */
[C---:B------:R-:W-:Y:S01]  /*8030*/  HMMA.16816.F32.BF16 R64, R84.reuse, R14, R64 ;  /* 0x0000000e5440723c */ /* 0x040fe20000041840 */
[----:B------:R-:W3:Y:S07]  /*8040*/  LDL.LU R252, [R1+0x194] ;  /* 0x0001940001fc7983 */ /* 0x000eee0000300800 */
[C---:B------:R-:W-:Y:S08]  /*8050*/  HMMA.16816.F32.BF16 R160, R84.reuse, R22, R160 ;  /* 0x0000001654a0723c */ /* 0x040ff000000418a0 */
[C---:B------:R-:W-:Y:S08]  /*8060*/  HMMA.16816.F32.BF16 R164, R84.reuse, R18, R164 ;  /* 0x0000001254a4723c */ /* 0x040ff000000418a4 */
[C---:B------:R-:W-:Y:S08]  /*8070*/  HMMA.16816.F32.BF16 R128, R84.reuse, R106, R128 ;  /* 0x0000006a5480723c */ /* 0x040ff00000041880 */
[C---:B------:R-:W-:Y:S08]  /*8080*/  HMMA.16816.F32.BF16 R124, R84.reuse, R102, R124 ;  /* 0x00000066547c723c */ /* 0x040ff0000004187c */
[C---:B------:R-:W-:Y:S08]  /*8090*/  HMMA.16816.F32.BF16 R120, R84.reuse, R110, R120 ;  /* 0x0000006e5478723c */ /* 0x040ff00000041878 */
[----:B------:R-:W-:Y:S07]  /*80a0*/  HMMA.16816.F32.BF16 R88, R84, R114, R88 ;  /* 0x000000725458723c */ /* 0x000fee0000041858 */
[----:B------:R-:W-:-:S02]  /*80b0*/  IMAD.MOV.U32 R86, RZ, RZ, R9 ;  /* 0x000000ffff567224 */ /* 0x000fc400078e0009 */
[----:B------:R-:W-:Y:S02]  /*80c0*/  IMAD.MOV.U32 R9, RZ, RZ, R187 ;  /* 0x000000ffff097224 */ /* 0x000fe400078e00bb */
[----:B------:R-:W3:Y:S01]  /*80d0*/  LDL.LU R187, [R1+0x190] ;  /* 0x0001900001bb7983 */ /* 0x000ee20000300800 */
[----:B------:R-:W-:Y:S02]  /*80e0*/  IMAD.MOV.U32 R95, RZ, RZ, R184 ;  /* 0x000000ffff5f7224 */ /* 0x000fe400078e00b8 */
[----:B------:R-:W-:Y:S02]  /*80f0*/  IMAD.MOV.U32 R184, RZ, RZ, c[0x0][0x18c] ;  /* 0x00006300ffb87624 */ /* 0x000fe400078e00ff */
[----:B------:R-:W-:Y:S02]  /*8100*/  IMAD.MOV.U32 R87, RZ, RZ, R8 ;  /* 0x000000ffff577224 */ /* 0x000fe400078e0008 */
[----:B------:R-:W-:Y:S02]  /*8110*/  IMAD.SHL.U32 R184, R184, 0x20, RZ ;  /* 0x00000020b8b87824 */ /* 0x000fe400078e00ff */
[----:B------:R-:W-:-:S02]  /*8120*/  IMAD.MOV.U32 R8, RZ, RZ, R215 ;  /* 0x000000ffff087224 */ /* 0x000fc400078e00d7 */
[----:B------:R-:W-:Y:S01]  /*8130*/  IMAD.MOV.U32 R85, RZ, RZ, R86 ;  /* 0x000000ffff557224 */ /* 0x000fe200078e0056 */
[----:B------:R-:W4:Y:S01]  /*8140*/  LDL.LU R215, [R1+0x18c] ;  /* 0x00018c0001d77983 */ /* 0x000f220000300800 */
[----:B------:R-:W-:-:S04]  /*8150*/  IMAD.WIDE R8, R184, 0x2, R8 ;  /* 0x00000002b8087825 */ /* 0x000fc800078e0208 */
[----:B------:R-:W-:Y:S02]  /*8160*/  IMAD.MOV.U32 R84, RZ, RZ, R92 ;  /* 0x000000ffff547224 */ /* 0x000fe400078e005c */
[----:B------:R-:W-:Y:S01]  /*8170*/  IMAD.MOV.U32 R86, RZ, RZ, R94 ;  /* 0x000000ffff567224 */ /* 0x000fe200078e005e */
[----:B------:R0:W-:Y:S01]  /*8180*/  STL [R1+0xac], R8 ;  /* 0x0000ac0801007387 */ /* 0x0001e20000100800 */
[----:B------:R-:W-:Y:S02]  /*8190*/  IMAD.MOV.U32 R94, RZ, RZ, R112 ;  /* 0x000000ffff5e7224 */ /* 0x000fe400078e0070 */
[----:B------:R-:W-:Y:S01]  /*81a0*/  IMAD.MOV.U32 R92, RZ, RZ, R17 ;  /* 0x000000ffff5c7224 */ /* 0x000fe200078e0011 */
[----:B------:R1:W-:Y:S01]  /*81b0*/  STL [R1], R9 ;  /* 0x0000000901007387 */ /* 0x0003e20000100800 */
[----:B------:R-:W-:Y:S02]  /*81c0*/  IMAD.MOV.U32 R17, RZ, RZ, R12 ;  /* 0x000000ffff117224 */ /* 0x000fe400078e000c */
[----:B------:R-:W-:-:S02]  /*81d0*/  IMAD.MOV.U32 R112, RZ, RZ, R13 ;  /* 0x000000ffff707224 */ /* 0x000fc400078e000d */
[----:B------:R-:W-:Y:S02]  /*81e0*/  IMAD.MOV.U32 R12, RZ, RZ, R231 ;  /* 0x000000ffff0c7224 */ /* 0x000fe400078e00e7 */
[----:B------:R-:W-:Y:S01]  /*81f0*/  IMAD.MOV.U32 R13, RZ, RZ, R191 ;  /* 0x000000ffff0d7224 */ /* 0x000fe200078e00bf */
[----:B------:R-:W4:Y:S01]  /*8200*/  LDL.LU R231, [R1+0x188] ;  /* 0x0001880001e77983 */ /* 0x000f220000300800 */
[----:B0-----:R-:W-:Y:S02]  /*8210*/  IMAD.MOV.U32 R8, RZ, RZ, R217 ;  /* 0x000000ffff087224 */ /* 0x001fe400078e00d9 */
[----:B-1----:R-:W-:Y:S02]  /*8220*/  IMAD.MOV.U32 R9, RZ, RZ, R216 ;  /* 0x000000ffff097224 */ /* 0x002fe400078e00d8 */
[C---:B------:R-:W-:Y:S01]  /*8230*/  IMAD.WIDE R12, R184.reuse, 0x2, R12 ;  /* 0x00000002b80c7825 */ /* 0x040fe200078e020c */
[----:B------:R-:W4:Y:S03]  /*8240*/  LDL.LU R216, [R1+0x184] ;  /* 0x0001840001d87983 */ /* 0x000f260000300800 */
[----:B------:R-:W-:Y:S01]  /*8250*/  IMAD.WIDE R8, R184, 0x2, R8 ;  /* 0x00000002b8087825 */ /* 0x000fe200078e0208 */
[----:B------:R-:W4:Y:S03]  /*8260*/  LDL.LU R217, [R1+0x180] ;  /* 0x0001800001d97983 */ /* 0x000f260000300800 */
[----:B------:R-:W-:Y:S01]  /*8270*/  IMAD.MOV.U32 R191, RZ, RZ, R13 ;  /* 0x000000ffffbf7224 */ /* 0x000fe200078e000d */
[----:B------:R0:W-:Y:S04]  /*8280*/  STL [R1+0x4], R12 ;  /* 0x0000040c01007387 */ /* 0x0001e80000100800 */
[----:B------:R1:W-:Y:S04]  /*8290*/  STL [R1+0xb0], R8 ;  /* 0x0000b00801007387 */ /* 0x0003e80000100800 */
[----:B------:R1:W-:Y:S01]  /*82a0*/  STL [R1+0x8], R9 ;  /* 0x0000080901007387 */ /* 0x0003e20000100800 */
[----:B0-----:R-:W-:-:S02]  /*82b0*/  IMAD.MOV.U32 R12, RZ, RZ, R243 ;  /* 0x000000ffff0c7224 */ /* 0x001fc400078e00f3 */
[----:B------:R-:W-:Y:S01]  /*82c0*/  IMAD.MOV.U32 R13, RZ, RZ, R194 ;  /* 0x000000ffff0d7224 */ /* 0x000fe200078e00c2 */
[----:B------:R-:W4:Y:S01]  /*82d0*/  LDL.LU R243, [R1+0x17c] ;  /* 0x00017c0001f37983 */ /* 0x000f220000300800 */
[----:B-1----:R-:W-:Y:S02]  /*82e0*/  IMAD.MOV.U32 R8, RZ, RZ, R246 ;  /* 0x000000ffff087224 */ /* 0x002fe400078e00f6 */
[----:B------:R-:W-:Y:S02]  /*82f0*/  IMAD.MOV.U32 R9, RZ, RZ, R221 ;  /* 0x000000ffff097224 */ /* 0x000fe400078e00dd */
        /* <DEDUP_REMOVED lines=27> */
[----:B------:R-:W-:Y:S01]  /*84b0*/  LOP3.LUT R59, R185, 0x60, RZ, 0x3c, !PT ;  /* 0x00000060b93b7812 */ /* 0x000fe200078e3cff */
[----:B------:R-:W4:Y:S02]  /*84c0*/  LDL.LU R225, [R1+0x160] ;  /* 0x0001600001e17983 */ /* 0x000f240000300800 */
[----:B------:R-:W-:-:S02]  /*84d0*/  IMAD.WIDE R8, R184, 0x2, R8 ;  /* 0x00000002b8087825 */ /* 0x000fc400078e0208 */
[----:B------:R-:W4:Y:S02]  /*84e0*/  LDL.LU R249, [R1+0x15c] ;  /* 0x00015c0001f97983 */ /* 0x000f240000300800 */
[----:B------:R-:W-:Y:S02]  /*84f0*/  IMAD.MOV.U32 R200, RZ, RZ, R13 ;  /* 0x000000ffffc87224 */ /* 0x000fe400078e000d */
[----:B------:R0:W-:Y:S04]  /*8500*/  STL [R1+0x1c], R12 ;  /* 0x00001c0c01007387 */ /* 0x0001e80000100800 */
[----:B------:R1:W-:Y:S04]  /*8510*/  STL [R1+0xbc], R8 ;  /* 0x0000bc0801007387 */ /* 0x0003e80000100800 */
[----:B------:R1:W-:Y:S01]  /*8520*/  STL [R1+0x20], R9 ;  /* 0x0000200901007387 */ /* 0x0003e20000100800 */
[----:B0-----:R-:W-:-:S03]  /*8530*/  IMAD.MOV.U32 R12, RZ, RZ, R226 ;  /* 0x000000ffff0c7224 */ /* 0x001fc600078e00e2 */
[----:B------:R-:W0:Y:S01]  /*8540*/  LDSM.16.MT88.4 R56, [R59+0x4800] ;  /* 0x004800003b38783b */ /* 0x000e220000004200 */
[----:B------:R-:W-:Y:S02]  /*8550*/  IMAD.MOV.U32 R13, RZ, RZ, R203 ;  /* 0x000000ffff0d7224 */ /* 0x000fe400078e00cb */
[----:B-1----:R-:W-:Y:S01]  /*8560*/  IMAD.MOV.U32 R8, RZ, RZ, R251 ;  /* 0x000000ffff087224 */ /* 0x002fe200078e00fb */
[----:B------:R-:W4:Y:S01]  /*8570*/  LDL.LU R226, [R1+0x158] ;  /* 0x0001580001e27983 */ /* 0x000f220000300800 */
        /* <DEDUP_REMOVED lines=8> */
[----:B------:R1:W-:Y:S02]  /*8600*/  STL [R1+0x28], R9 ;  /* 0x0000280901007387 */ /* 0x0003e40000100800 */
[----:B-1----:R-:W-:-:S02]  /*8610*/  IMAD.MOV.U32 R12, RZ, RZ, R4 ;  /* 0x000000ffff0c7224 */ /* 0x002fc400078e0004 */
[----:B------:R-:W-:Y:S01]  /*8620*/  IMAD.MOV.U32 R13, RZ, RZ, R206 ;  /* 0x000000ffff0d7224 */ /* 0x000fe200078e00ce */
[----:B------:R-:W4:Y:S01]  /*8630*/  LDL.LU R4, [R1+0x14c] ;  /* 0x00014c0001047983 */ /* 0x000f220000300800 */
[----:B------:R-:W-:Y:S02]  /*8640*/  IMAD.MOV.U32 R8, RZ, RZ, R5 ;  /* 0x000000ffff087224 */ /* 0x000fe400078e0005 */
        /* <DEDUP_REMOVED lines=9> */
[----:B-1----:R-:W-:-:S02]  /*86e0*/  IMAD.MOV.U32 R12, RZ, RZ, R229 ;  /* 0x000000ffff0c7224 */ /* 0x002fc400078e00e5 */
[----:B------:R-:W-:Y:S01]  /*86f0*/  IMAD.MOV.U32 R13, RZ, RZ, R209 ;  /* 0x000000ffff0d7224 */ /* 0x000fe200078e00d1 */
[----:B------:R-:W4:Y:S01]  /*8700*/  LDL.LU R229, [R1+0x140] ;  /* 0x0001400001e57983 */ /* 0x000f220000300800 */
[----:B0-----:R-:W-:Y:S02]  /*8710*/  IMAD.MOV.U32 R8, RZ, RZ, R186 ;  /* 0x000000ffff087224 */ /* 0x001fe400078e00ba */
[----:B------:R-:W-:Y:S02]  /*8720*/  IMAD.MOV.U32 R9, RZ, RZ, R239 ;  /* 0x000000ffff097224 */ /* 0x000fe400078e00ef */
[C---:B------:R-:W-:Y:S01]  /*8730*/  IMAD.WIDE R12, R184.reuse, 0x2, R12 ;  /* 0x00000002b80c7825 */ /* 0x040fe200078e020c */
[----:B------:R-:W4:Y:S03]  /*8740*/  LDL.LU R239, [R1+0x13c] ;  /* 0x00013c0001ef7983 */ /* 0x000f260000300800 */
[----:B------:R-:W-:Y:S01]  /*8750*/  IMAD.WIDE R8, R184, 0x2, R8 ;  /* 0x00000002b8087825 */ /* 0x000fe200078e0208 */
[----:B------:R-:W4:Y:S03]  /*8760*/  LDL.LU R186, [R1+0x138] ;  /* 0x0001380001ba7983 */ /* 0x000f260000300800 */
[----:B------:R-:W-:Y:S01]  /*8770*/  IMAD.MOV.U32 R209, RZ, RZ, R13 ;  /* 0x000000ffffd17224 */ /* 0x000fe200078e000d */
[----:B------:R0:W-:Y:S04]  /*8780*/  STL [R1+0x34], R12 ;  /* 0x0000340c01007387 */ /* 0x0001e80000100800 */
[----:B------:R-:W-:Y:S04]  /*8790*/  STL [R1+0xc8], R8 ;  /* 0x0000c80801007387 */ /* 0x000fe80000100800 */
[----:B------:R2:W-:Y:S01]  /*87a0*/  STL [R1+0x38], R9 ;  /* 0x0000380901007387 */ /* 0x0005e20000100800 */
[----:B0-----:R-:W-:-:S02]  /*87b0*/  IMAD.MOV.U32 R12, RZ, RZ, R6 ;  /* 0x000000ffff0c7224 */ /* 0x001fc400078e0006 */
[----:B------:R-:W-:Y:S01]  /*87c0*/  IMAD.MOV.U32 R13, RZ, RZ, R212 ;  /* 0x000000ffff0d7224 */ /* 0x000fe200078e00d4 */
[----:B------:R-:W4:Y:S01]  /*87d0*/  LDL.LU R6, [R1+0x134] ;  /* 0x0001340001067983 */ /* 0x000f220000300800 */
[----:B--2---:R-:W-:Y:S02]  /*87e0*/  IMAD.MOV.U32 R9, RZ, RZ, R242 ;  /* 0x000000ffff097224 */ /* 0x004fe400078e00f2 */
[----:B------:R-:W-:Y:S01]  /*87f0*/  IMAD.WIDE R12, R184, 0x2, R12 ;  /* 0x00000002b80c7825 */ /* 0x000fe200078e020c */
[----:B------:R-:W2:Y:S01]  /*8800*/  LDL.LU R242, [R1+0x130] ;  /* 0x0001300001f27983 */ /* 0x000ea20000300800 */
[----:B------:R-:W-:Y:S07]  /*8810*/  HMMA.16816.F32.BF16 R72, R56, R14, R72 ;  /* 0x0000000e3848723c */ /* 0x000fee0000041848 */
[----:B------:R-:W-:-:S02]  /*8820*/  IMAD.MOV.U32 R15, RZ, RZ, R85 ;  /* 0x000000ffff0f7224 */ /* 0x000fc400078e0055 */
[----:B------:R-:W-:Y:S02]  /*8830*/  IMAD.MOV.U32 R85, RZ, RZ, R86 ;  /* 0x000000ffff557224 */ /* 0x000fe400078e0056 */
[----:B---3--:R-:W-:Y:S02]  /*8840*/  IMAD.MOV.U32 R8, RZ, RZ, R187 ;  /* 0x000000ffff087224 */ /* 0x008fe400078e00bb */
[----:B------:R-:W3:Y:S02]  /*8850*/  LDL.LU R187, [R1+0x12c] ;  /* 0x00012c0001bb7983 */ /* 0x000ee40000300800 */
[----:B------:R-:W-:Y:S02]  /*8860*/  IMAD.WIDE R8, R184, 0x2, R8 ;  /* 0x00000002b8087825 */ /* 0x000fe400078e0208 */
[----:B------:R4:W-:Y:S04]  /*8870*/  STL [R1+0x3c], R12 ;  /* 0x00003c0c01007387 */ /* 0x0009e80000100800 */
[----:B------:R0:W-:Y:S04]  /*8880*/  STL [R1+0xcc], R8 ;  /* 0x0000cc0801007387 */ /* 0x0001e80000100800 */
[----:B------:R1:W-:Y:S04]  /*8890*/  STL [R1+0x40], R9 ;  /* 0x0000400901007387 */ /* 0x0003e80000100800 */
[----:B------:R-:W2:Y:S01]  /*88a0*/  LDL.LU R86, [R1+0xd4] ;  /* 0x0000d40001567983 */ /* 0x000ea20000300800 */
[----:B------:R-:W-:Y:S07]  /*88b0*/  HMMA.16816.F32.BF16 R180, R56, R10, R180 ;  /* 0x0000000a38b4723c */ /* 0x000fee00000418b4 */
[----:B------:R-:W-:-:S02]  /*88c0*/  IMAD.MOV.U32 R10, RZ, RZ, R252 ;  /* 0x000000ffff0a7224 */ /* 0x000fc400078e00fc */
[----:B------:R-:W-:-:S04]  /*88d0*/  IMAD.MOV.U32 R11, RZ, RZ, R188 ;  /* 0x000000ffff0b7224 */ /* 0x000fc800078e00bc */
[----:B------:R-:W-:-:S04]  /*88e0*/  IMAD.WIDE R10, R184, 0x2, R10 ;  /* 0x00000002b80a7825 */ /* 0x000fc800078e020a */
[----:B------:R-:W-:Y:S02]  /*88f0*/  IMAD.MOV.U32 R252, RZ, RZ, R10 ;  /* 0x000000fffffc7224 */ /* 0x000fe400078e000a */
[----:B------:R-:W-:Y:S02]  /*8900*/  IMAD.MOV.U32 R188, RZ, RZ, R11 ;  /* 0x000000ffffbc7224 */ /* 0x000fe400078e000b */
[----:B------:R-:W-:Y:S02]  /*8910*/  IMAD.MOV.U32 R10, RZ, RZ, R190 ;  /* 0x000000ffff0a7224 */ /* 0x000fe400078e00be */
        /* <DEDUP_REMOVED lines=30> */
[----:B------:R-:W-:Y:S02]  /*8b00*/  IMAD.MOV.U32 R11, RZ, RZ, R207 ;  /* 0x000000ffff0b7224 */ /* 0x000fe400078e00cf */
[----:B------:R-:W-:Y:S02]  /*8b10*/  IMAD.MOV.U32 R212, RZ, RZ, R13 ;  /* 0x000000ffffd47224 */ /* 0x000fe400078e000d */
[----:B------:R-:W-:-:S04]  /*8b20*/  IMAD.WIDE R10, R184, 0x2, R10 ;  /* 0x00000002b80a7825 */ /* 0x000fc800078e020a */
[----:B----4-:R-:W-:Y:S02]  /*8b30*/  IMAD.MOV.U32 R12, RZ, RZ, R231 ;  /* 0x000000ffff0c7224 */ /* 0x010fe400078e00e7 */
[----:B------:R-:W-:Y:S01]  /*8b40*/  IMAD.MOV.U32 R13, RZ, RZ, R215 ;  /* 0x000000ffff0d7224 */ /* 0x000fe200078e00d7 */
[----:B------:R-:W4:Y:S01]  /*8b50*/  LDL.LU R231, [R1+0x128] ;  /* 0x0001280001e77983 */ /* 0x000f220000300800 */
[----:B0-----:R-:W-:Y:S02]  /*8b60*/  IMAD.MOV.U32 R8, RZ, RZ, R84 ;  /* 0x000000ffff087224 */ /* 0x001fe400078e0054 */
[----:B-1----:R-:W-:Y:S02]  /*8b70*/  IMAD.MOV.U32 R9, RZ, RZ, R15 ;  /* 0x000000ffff097224 */ /* 0x002fe400078e000f */
[----:B------:R-:W-:Y:S02]  /*8b80*/  IMAD.MOV.U32 R208, RZ, RZ, R10 ;  /* 0x000000ffffd07224 */ /* 0x000fe400078e000a */
[----:B------:R-:W-:-:S02]  /*8b90*/  IMAD.MOV.U32 R207, RZ, RZ, R11 ;  /* 0x000000ffffcf7224 */ /* 0x000fc400078e000b */
[----:B------:R-:W-:Y:S02]  /*8ba0*/  IMAD.MOV.U32 R10, RZ, RZ, R211 ;  /* 0x000000ffff0a7224 */ /* 0x000fe400078e00d3 */
[----:B------:R-:W-:Y:S02]  /*8bb0*/  IMAD.MOV.U32 R11, RZ, RZ, R210 ;  /* 0x000000ffff0b7224 */ /* 0x000fe400078e00d2 */
[----:B------:R-:W-:-:S04]  /*8bc0*/  IMAD.WIDE R12, R184, 0x2, R12 ;  /* 0x00000002b80c7825 */ /* 0x000fc800078e020c */
[C---:B------:R-:W-:Y:S01]  /*8bd0*/  IMAD.WIDE R8, R184.reuse, 0x2, R8 ;  /* 0x00000002b8087825 */ /* 0x040fe200078e0208 */
[----:B------:R0:W-:Y:S03]  /*8be0*/  STL [R1+0x44], R12 ;  /* 0x0000440c01007387 */ /* 0x0001e60000100800 */
[----:B------:R-:W-:Y:S01]  /*8bf0*/  IMAD.WIDE R10, R184, 0x2, R10 ;  /* 0x00000002b80a7825 */ /* 0x000fe200078e020a */
[----:B------:R-:W-:Y:S03]  /*8c00*/  STL [R1+0xd0], R8 ;  /* 0x0000d00801007387 */ /* 0x000fe60000100800 */
[----:B------:R-:W-:Y:S01]  /*8c10*/  IMAD.MOV.U32 R215, RZ, RZ, R13 ;  /* 0x000000ffffd77224 */ /* 0x000fe200078e000d */
[----:B------:R1:W-:Y:S01]  /*8c20*/  STL [R1+0x48], R9 ;  /* 0x0000480901007387 */ /* 0x0003e20000100800 */
[----:B------:R-:W-:-:S02]  /*8c30*/  IMAD.MOV.U32 R211, RZ, RZ, R10 ;  /* 0x000000ffffd37224 */ /* 0x000fc400078e000a */
[----:B------:R-:W-:Y:S02]  /*8c40*/  IMAD.MOV.U32 R210, RZ, RZ, R11 ;  /* 0x000000ffffd27224 */ /* 0x000fe400078e000b */
[----:B0-----:R-:W-:Y:S02]  /*8c50*/  IMAD.MOV.U32 R12, RZ, RZ, R85 ;  /* 0x000000ffff0c7224 */ /* 0x001fe400078e0055 */
[----:B------:R-:W-:Y:S02]  /*8c60*/  IMAD.MOV.U32 R13, RZ, RZ, R218 ;  /* 0x000000ffff0d7224 */ /* 0x000fe400078e00da */
[----:B------:R-:W-:Y:S02]  /*8c70*/  IMAD.MOV.U32 R10, RZ, RZ, R214 ;  /* 0x000000ffff0a7224 */ /* 0x000fe400078e00d6 */
[----:B------:R-:W-:Y:S02]  /*8c80*/  IMAD.MOV.U32 R11, RZ, RZ, R213 ;  /* 0x000000ffff0b7224 */ /* 0x000fe400078e00d5 */
[----:B-1----:R-:W-:-:S02]  /*8c90*/  IMAD.MOV.U32 R9, RZ, RZ, R243 ;  /* 0x000000ffff097224 */ /* 0x002fc400078e00f3 */
[C---:B------:R-:W-:Y:S01]  /*8ca0*/  IMAD.WIDE R12, R184.reuse, 0x2, R12 ;  /* 0x00000002b80c7825 */ /* 0x040fe200078e020c */
[----:B------:R-:W3:Y:S03]  /*8cb0*/  LDL.LU R243, [R1+0x124] ;  /* 0x0001240001f37983 */ /* 0x000ee60000300800 */
[----:B------:R-:W-:Y:S01]  /*8cc0*/  IMAD.WIDE R10, R184, 0x2, R10 ;  /* 0x00000002b80a7825 */ /* 0x000fe200078e020a */
[----:B------:R0:W-:Y:S03]  /*8cd0*/  STL [R1+0x4c], R12 ;  /* 0x00004c0c01007387 */ /* 0x0001e60000100800 */
[----:B------:R-:W-:Y:S02]  /*8ce0*/  IMAD.MOV.U32 R214, RZ, RZ, R10 ;  /* 0x000000ffffd67224 */ /* 0x000fe400078e000a */
[----:B------:R-:W-:-:S02]  /*8cf0*/  IMAD.MOV.U32 R213, RZ, RZ, R11 ;  /* 0x000000ffffd57224 */ /* 0x000fc400078e000b */
[----:B------:R-:W-:Y:S02]  /*8d00*/  IMAD.MOV.U32 R10, RZ, RZ, R217 ;  /* 0x000000ffff0a7224 */ /* 0x000fe400078e00d9 */
[----:B------:R-:W-:Y:S02]  /*8d10*/  IMAD.MOV.U32 R11, RZ, RZ, R216 ;  /* 0x000000ffff0b7224 */ /* 0x000fe400078e00d8 */
[----:B------:R-:W-:Y:S02]  /*8d20*/  IMAD.MOV.U32 R218, RZ, RZ, R13 ;  /* 0x000000ffffda7224 */ /* 0x000fe400078e000d */
[----:B0-----:R-:W-:Y:S02]  /*8d30*/  IMAD.MOV.U32 R12, RZ, RZ, R246 ;  /* 0x000000ffff0c7224 */ /* 0x001fe400078e00f6 */
[----:B------:R-:W-:Y:S02]  /*8d40*/  IMAD.MOV.U32 R13, RZ, RZ, R221 ;  /* 0x000000ffff0d7224 */ /* 0x000fe400078e00dd */
[----:B------:R-:W-:-:S04]  /*8d50*/  IMAD.WIDE R10, R184, 0x2, R10 ;  /* 0x00000002b80a7825 */ /* 0x000fc800078e020a */
[----:B------:R-:W-:-:S04]  /*8d60*/  IMAD.WIDE R12, R184, 0x2, R12 ;  /* 0x00000002b80c7825 */ /* 0x000fc800078e020c */
[----:B------:R-:W-:Y:S02]  /*8d70*/  IMAD.MOV.U32 R217, RZ, RZ, R10 ;  /* 0x000000ffffd97224 */ /* 0x000fe400078e000a */
[----:B------:R-:W-:Y:S02]  /*8d80*/  IMAD.MOV.U32 R216, RZ, RZ, R11 ;  /* 0x000000ffffd87224 */ /* 0x000fe400078e000b */
[----:B------:R-:W-:Y:S02]  /*8d90*/  IMAD.MOV.U32 R10, RZ, RZ, R220 ;  /* 0x000000ffff0a7224 */ /* 0x000fe400078e00dc */
[----:B------:R-:W-:Y:S02]  /*8da0*/  IMAD.MOV.U32 R11, RZ, RZ, R219 ;  /* 0x000000ffff0b7224 */ /* 0x000fe400078e00db */
[----:B------:R-:W-:Y:S02]  /*8db0*/  IMAD.MOV.U32 R221, RZ, RZ, R13 ;  /* 0x000000ffffdd7224 */ /* 0x000fe400078e000d */
        /* <DEDUP_REMOVED lines=16> */
[----:B--2---:R-:W-:-:S04]  /*8ec0*/  IMAD.MOV.U32 R8, RZ, RZ, R86 ;  /* 0x000000ffff087224 */ /* 0x004fc800078e0056 */
[----:B------:R-:W-:-:S05]  /*8ed0*/  IMAD.WIDE R8, R184, 0x2, R8 ;  /* 0x00000002b8087825 */ /* 0x000fca00078e0208 */
[----:B------:R0:W-:Y:S04]  /*8ee0*/  STL [R1+0xd4], R8 ;  /* 0x0000d40801007387 */ /* 0x0001e80000100800 */
[----:B------:R1:W-:Y:S04]  /*8ef0*/  STL [R1+0x50], R9 ;  /* 0x0000500901007387 */ /* 0x0003e80000100800 */
[----:B------:R-:W2:Y:S01]  /*8f00*/  LDL.LU R246, [R1+0x120] ;  /* 0x0001200001f67983 */ /* 0x000ea20000300800 */
[----:B0-----:R-:W-:Y:S02]  /*8f10*/  IMAD.MOV.U32 R8, RZ, RZ, R92 ;  /* 0x000000ffff087224 */ /* 0x001fe400078e005c */
[----:B-1----:R-:W-:-:S04]  /*8f20*/  IMAD.MOV.U32 R9, RZ, RZ, R87 ;  /* 0x000000ffff097224 */ /* 0x002fc800078e0057 */
[----:B------:R-:W-:Y:S01]  /*8f30*/  IMAD.WIDE R8, R184, 0x2, R8 ;  /* 0x00000002b8087825 */ /* 0x000fe200078e0208 */
[----:B------:R0:W-:Y:S04]  /*8f40*/  STL [R1+0x54], R12 ;  /* 0x0000540c01007387 */ /* 0x0001e80000100800 */
[----:B------:R1:W-:Y:S04]  /*8f50*/  STL [R1+0xd8], R8 ;  /* 0x0000d80801007387 */ /* 0x0003e80000100800 */
[----:B------:R1:W-:Y:S01]  /*8f60*/  STL [R1+0x58], R9 ;  /* 0x0000580901007387 */ /* 0x0003e20000100800 */
[----:B0-----:R-:W-:-:S02]  /*8f70*/  IMAD.MOV.U32 R12, RZ, RZ, R93 ;  /* 0x000000ffff0c7224 */ /* 0x001fc400078e005d */
[----:B------:R-:W-:Y:S02]  /*8f80*/  IMAD.MOV.U32 R13, RZ, RZ, R223 ;  /* 0x000000ffff0d7224 */ /* 0x000fe400078e00df */
[----:B-1----:R-:W-:Y:S02]  /*8f90*/  IMAD.MOV.U32 R8, RZ, RZ, R247 ;  /* 0x000000ffff087224 */ /* 0x002fe400078e00f7 */
[----:B------:R-:W-:Y:S02]  /*8fa0*/  IMAD.MOV.U32 R9, RZ, RZ, R235 ;  /* 0x000000ffff097224 */ /* 0x000fe400078e00eb */
[C---:B------:R-:W-:Y:S01]  /*8fb0*/  IMAD.WIDE R12, R184.reuse, 0x2, R12 ;  /* 0x00000002b80c7825 */ /* 0x040fe200078e020c */
[----:B------:R-:W2:Y:S03]  /*8fc0*/  LDL.LU R235, [R1+0x11c] ;  /* 0x00011c0001eb7983 */ /* 0x000ea60000300800 */
[----:B------:R-:W-:Y:S01]  /*8fd0*/  IMAD.WIDE R8, R184, 0x2, R8 ;  /* 0x00000002b8087825 */ /* 0x000fe200078e0208 */
[----:B------:R-:W2:Y:S03]  /*8fe0*/  LDL.LU R247, [R1+0x118] ;  /* 0x0001180001f77983 */ /* 0x000ea60000300800 */
[----:B------:R-:W-:Y:S01]  /*8ff0*/  IMAD.MOV.U32 R223, RZ, RZ, R13 ;  /* 0x000000ffffdf7224 */ /* 0x000fe200078e000d */
[----:B------:R0:W-:Y:S04]  /*9000*/  STL [R1+0x5c], R12 ;  /* 0x00005c0c01007387 */ /* 0x0001e80000100800 */
[----:B------:R1:W-:Y:S04]  /*9010*/  STL [R1+0xdc], R8 ;  /* 0x0000dc0801007387 */ /* 0x0003e80000100800 */
[----:B------:R1:W-:Y:S01]  /*9020*/  STL [R1+0x60], R9 ;  /* 0x0000600901007387 */ /* 0x0003e20000100800 */
[----:B0-----:R-:W-:-:S02]  /*9030*/  IMAD.MOV.U32 R12, RZ, RZ, R249 ;  /* 0x000000ffff0c7224 */ /* 0x001fc400078e00f9 */
[----:B------:R-:W-:Y:S01]  /*9040*/  IMAD.MOV.U32 R13, RZ, RZ, R225 ;  /* 0x000000ffff0d7224 */ /* 0x000fe200078e00e1 */
[----:B------:R-:W2:Y:S01]  /*9050*/  LDL.LU R249, [R1+0x114] ;  /* 0x0001140001f97983 */ /* 0x000ea20000300800 */
[----:B-1----:R-:W-:Y:S02]  /*9060*/  IMAD.MOV.U32 R8, RZ, RZ, R95 ;  /* 0x000000ffff087224 */ /* 0x002fe400078e005f */
[----:B------:R-:W-:Y:S02]  /*9070*/  IMAD.MOV.U32 R9, RZ, RZ, R94 ;  /* 0x000000ffff097224 */ /* 0x000fe400078e005e */
[----:B------:R-:W-:-:S04]  /*9080*/  IMAD.WIDE R12, R184, 0x2, R12 ;  /* 0x00000002b80c7825 */ /* 0x000fc800078e020c */
[----:B------:R-:W-:Y:S01]  /*9090*/  IMAD.WIDE R8, R184, 0x2, R8 ;  /* 0x00000002b8087825 */ /* 0x000fe200078e0208 */
[----:B------:R-:W-:Y:S04]  /*90a0*/  STL [R1+0x64], R12 ;  /* 0x0000640c01007387 */ /* 0x000fe80000100800 */
[----:B------:R0:W-:Y:S04]  /*90b0*/  STL [R1+0xe0], R8 ;  /* 0x0000e00801007387 */ /* 0x0001e80000100800 */
[----:B------:R1:W-:Y:S04]  /*90c0*/  STL [R1+0x68], R9 ;  /* 0x0000680901007387 */ /* 0x0003e80000100800 */
[----:B------:R-:W2:Y:S01]  /*90d0*/  LDL.LU R251, [R1+0x110] ;  /* 0x0001100001fb7983 */ /* 0x000ea20000300800 */
[----:B0-----:R-:W-:-:S03]  /*90e0*/  IMAD.MOV.U32 R8, RZ, RZ, R112 ;  /* 0x000000ffff087224 */ /* 0x001fc600078e0070 */
[----:B------:R-:W2:Y:S01]  /*90f0*/  LDL.LU R4, [R1+0x10c] ;  /* 0x00010c0001047983 */ /* 0x000ea20000300800 */
[----:B-1----:R-:W-:-:S04]  /*9100*/  IMAD.MOV.U32 R9, RZ, RZ, R236 ;  /* 0x000000ffff097224 */ /* 0x002fc800078e00ec */
[----:B------:R-:W-:-:S04]  /*9110*/  IMAD.WIDE R8, R184, 0x2, R8 ;  /* 0x00000002b8087825 */ /* 0x000fc800078e0208 */
        /* <DEDUP_REMOVED lines=8> */
[----:B----4-:R-:W-:Y:S02]  /*91a0*/  IMAD.MOV.U32 R11, RZ, RZ, R113 ;  /* 0x000000ffff0b7224 */ /* 0x010fe400078e0071 */
[----:B------:R-:W-:-:S04]  /*91b0*/  IMAD.WIDE R8, R184, 0x2, R8 ;  /* 0x00000002b8087825 */ /* 0x000fc800078e0208 */
[----:B------:R-:W-:Y:S01]  /*91c0*/  IMAD.WIDE R10, R184, 0x2, R10 ;  /* 0x00000002b80a7825 */ /* 0x000fe200078e020a */
[----:B------:R-:W-:Y:S04]  /*91d0*/  STL [R1+0x74], R8 ;  /* 0x0000740801007387 */ /* 0x000fe80000100800 */
[----:B------:R-:W-:Y:S04]  /*91e0*/  STL [R1+0xe8], R10 ;  /* 0x0000e80a01007387 */ /* 0x000fe80000100800 */
[----:B------:R0:W-:Y:S02]  /*91f0*/  STL [R1+0x78], R11 ;  /* 0x0000780b01007387 */ /* 0x0001e40000100800 */
[----:B0-----:R-:W-:-:S02]  /*9200*/  IMAD.MOV.U32 R11, RZ, RZ, R186 ;  /* 0x000000ffff0b7224 */ /* 0x001fc400078e00ba */
[----:B------:R-:W4:Y:S01]  /*9210*/  LDL.LU R186, [R1+0x104] ;  /* 0x0001040001ba7983 */ /* 0x000f220000300800 */
[----:B------:R-:W-:Y:S02]  /*9220*/  IMAD.MOV.U32 R238, RZ, RZ, R9 ;  /* 0x000000ffffee7224 */ /* 0x000fe400078e0009 */
[----:B------:R-:W-:Y:S02]  /*9230*/  IMAD.MOV.U32 R8, RZ, RZ, R97 ;  /* 0x000000ffff087224 */ /* 0x000fe400078e0061 */
[----:B------:R-:W-:Y:S02]  /*9240*/  IMAD.MOV.U32 R9, RZ, RZ, R240 ;  /* 0x000000ffff097224 */ /* 0x000fe400078e00f0 */
[----:B------:R-:W-:Y:S02]  /*9250*/  IMAD.MOV.U32 R10, RZ, RZ, R6 ;  /* 0x000000ffff0a7224 */ /* 0x000fe400078e0006 */
[C---:B------:R-:W-:Y:S01]  /*9260*/  IMAD.WIDE R8, R184.reuse, 0x2, R8 ;  /* 0x00000002b8087825 */ /* 0x040fe200078e0208 */
[----:B------:R0:W5:Y:S03]  /*9270*/  LDL.LU R6, [R1+0x100] ;  /* 0x0001000001067983 */ /* 0x0001660000300800 */
[----:B------:R-:W-:Y:S01]  /*9280*/  IMAD.WIDE R10, R184, 0x2, R10 ;  /* 0x00000002b80a7825 */ /* 0x000fe200078e020a */
[----:B------:R3:W-:Y:S03]  /*9290*/  STL [R1+0x7c], R8 ;  /* 0x00007c0801007387 */ /* 0x0007e60000100800 */
[----:B------:R-:W-:Y:S01]  /*92a0*/  IMAD.MOV.U32 R240, RZ, RZ, R9 ;  /* 0x000000fffff07224 */ /* 0x000fe200078e0009 */
[----:B------:R1:W-:Y:S04]  /*92b0*/  STL [R1+0xec], R10 ;  /* 0x0000ec0a01007387 */ /* 0x0003e80000100800 */
[----:B------:R0:W-:Y:S01]  /*92c0*/  STL [R1+0x80], R11 ;  /* 0x0000800b01007387 */ /* 0x0001e20000100800 */
[----:B---3--:R-:W-:-:S02]  /*92d0*/  IMAD.MOV.U32 R8, RZ, RZ, R187 ;  /* 0x000000ffff087224 */ /* 0x008fc400078e00bb */
[----:B------:R-:W-:Y:S02]  /*92e0*/  IMAD.MOV.U32 R9, RZ, RZ, R242 ;  /* 0x000000ffff097224 */ /* 0x000fe400078e00f2 */
[----:B-1----:R-:W-:Y:S02]  /*92f0*/  IMAD.MOV.U32 R10, RZ, RZ, R99 ;  /* 0x000000ffff0a7224 */ /* 0x002fe400078e0063 */
[----:B0-----:R-:W-:Y:S02]  /*9300*/  IMAD.MOV.U32 R11, RZ, RZ, R98 ;  /* 0x000000ffff0b7224 */ /* 0x001fe400078e0062 */
[----:B------:R-:W-:-:S04]  /*9310*/  IMAD.WIDE R8, R184, 0x2, R8 ;  /* 0x00000002b8087825 */ /* 0x000fc800078e0208 */
[----:B------:R-:W-:Y:S01]  /*9320*/  IMAD.WIDE R10, R184, 0x2, R10 ;  /* 0x00000002b80a7825 */ /* 0x000fe200078e020a */
[----:B------:R0:W-:Y:S03]  /*9330*/  STL [R1+0x84], R8 ;  /* 0x0000840801007387 */ /* 0x0001e60000100800 */
[----:B------:R-:W-:Y:S01]  /*9340*/  IMAD.MOV.U32 R225, RZ, RZ, R13 ;  /* 0x000000ffffe17224 */ /* 0x000fe200078e000d */
[----:B------:R1:W-:Y:S01]  /*9350*/  STL [R1+0xf0], R10 ;  /* 0x0000f00a01007387 */ /* 0x0003e20000100800 */
[----:B------:R-:W-:Y:S02]  /*9360*/  IMAD.MOV.U32 R242, RZ, RZ, R9 ;  /* 0x000000fffff27224 */ /* 0x000fe400078e0009 */
[----:B------:R-:W-:Y:S01]  /*9370*/  IMAD.MOV.U32 R12, RZ, RZ, R227 ;  /* 0x000000ffff0c7224 */ /* 0x000fe200078e00e3 */
[----:B------:R3:W-:Y:S01]  /*9380*/  STL [R1+0x88], R11 ;  /* 0x0000880b01007387 */ /* 0x0007e20000100800 */
[----:B------:R-:W-:-:S02]  /*9390*/  IMAD.MOV.U32 R13, RZ, RZ, R226 ;  /* 0x000000ffff0d7224 */ /* 0x000fc400078e00e2 */
[----:B0-----:R-:W-:Y:S02]  /*93a0*/  IMAD.MOV.U32 R8, RZ, RZ, R108 ;  /* 0x000000ffff087224 */ /* 0x001fe400078e006c */
[----:B------:R-:W-:Y:S02]  /*93b0*/  IMAD.MOV.U32 R9, RZ, RZ, R244 ;  /* 0x000000ffff097224 */ /* 0x000fe400078e00f4 */
[----:B-1----:R-:W-:Y:S02]  /*93c0*/  IMAD.MOV.U32 R10, RZ, RZ, R100 ;  /* 0x000000ffff0a7224 */ /* 0x002fe400078e0064 */
[----:B---3--:R-:W-:Y:S02]  /*93d0*/  IMAD.MOV.U32 R11, RZ, RZ, R109 ;  /* 0x000000ffff0b7224 */ /* 0x008fe400078e006d */
[----:B------:R-:W-:-:S04]  /*93e0*/  IMAD.WIDE R12, R184, 0x2, R12 ;  /* 0x00000002b80c7825 */ /* 0x000fc800078e020c */
[----:B------:R-:W-:-:S04]  /*93f0*/  IMAD.WIDE R8, R184, 0x2, R8 ;  /* 0x00000002b8087825 */ /* 0x000fc800078e0208 */
[----:B------:R-:W-:Y:S01]  /*9400*/  IMAD.WIDE R10, R184, 0x2, R10 ;  /* 0x00000002b80a7825 */ /* 0x000fe200078e020a */
[----:B------:R0:W-:Y:S03]  /*9410*/  STL [R1+0x8c], R8 ;  /* 0x00008c0801007387 */ /* 0x0001e60000100800 */
[----:B------:R-:W-:Y:S02]  /*9420*/  IMAD.MOV.U32 R227, RZ, RZ, R12 ;  /* 0x000000ffffe37224 */ /* 0x000fe400078e000c */
[----:B------:R-:W-:Y:S01]  /*9430*/  IMAD.MOV.U32 R226, RZ, RZ, R13 ;  /* 0x000000ffffe27224 */ /* 0x000fe200078e000d */
[----:B------:R1:W-:Y:S01]  /*9440*/  STL [R1+0xf4], R10 ;  /* 0x0000f40a01007387 */ /* 0x0003e20000100800 */
[----:B------:R-:W-:Y:S02]  /*9450*/  IMAD.MOV.U32 R12, RZ, RZ, R237 ;  /* 0x000000ffff0c7224 */ /* 0x000fe400078e00ed */
[----:B------:R-:W-:Y:S01]  /*9460*/  IMAD.MOV.U32 R13, RZ, RZ, R228 ;  /* 0x000000ffff0d7224 */ /* 0x000fe200078e00e4 */
[----:B------:R3:W-:Y:S01]  /*9470*/  STL [R1+0x90], R11 ;  /* 0x0000900b01007387 */ /* 0x0007e20000100800 */
[----:B------:R-:W-:-:S02]  /*9480*/  IMAD.MOV.U32 R244, RZ, RZ, R9 ;  /* 0x000000fffff47224 */ /* 0x000fc400078e0009 */
[----:B0-----:R-:W-:Y:S02]  /*9490*/  IMAD.MOV.U32 R8, RZ, RZ, R101 ;  /* 0x000000ffff087224 */ /* 0x001fe400078e0065 */
[----:B------:R-:W-:-:S04]  /*94a0*/  IMAD.WIDE R12, R184, 0x2, R12 ;  /* 0x00000002b80c7825 */ /* 0x000fc800078e020c */
[----:B-1----:R-:W-:Y:S02]  /*94b0*/  IMAD.MOV.U32 R10, RZ, RZ, R105 ;  /* 0x000000ffff0a7224 */ /* 0x002fe400078e0069 */
[----:B---3--:R-:W-:Y:S02]  /*94c0*/  IMAD.MOV.U32 R11, RZ, RZ, R104 ;  /* 0x000000ffff0b7224 */ /* 0x008fe400078e0068 */
[----:B------:R-:W-:Y:S02]  /*94d0*/  IMAD.MOV.U32 R237, RZ, RZ, R12 ;  /* 0x000000ffffed7224 */ /* 0x000fe400078e000c */
[----:B------:R-:W-:-:S04]  /*94e0*/  IMAD.WIDE R10, R184, 0x2, R10 ;  /* 0x00000002b80a7825 */ /* 0x000fc800078e020a */
[----:B------:R-:W-:Y:S02]  /*94f0*/  IMAD.MOV.U32 R228, RZ, RZ, R13 ;  /* 0x000000ffffe47224 */ /* 0x000fe400078e000d */
[----:B------:R-:W-:Y:S02]  /*9500*/  IMAD.MOV.U32 R12, RZ, RZ, R239 ;  /* 0x000000ffff0c7224 */ /* 0x000fe400078e00ef */
[----:B------:R-:W-:-:S04]  /*9510*/  IMAD.MOV.U32 R13, RZ, RZ, R229 ;  /* 0x000000ffff0d7224 */ /* 0x000fc800078e00e5 */
[----:B------:R-:W-:-:S04]  /*9520*/  IMAD.WIDE R12, R184, 0x2, R12 ;  /* 0x00000002b80c7825 */ /* 0x000fc800078e020c */
[----:B------:R-:W-:Y:S02]  /*9530*/  IMAD.MOV.U32 R239, RZ, RZ, R12 ;  /* 0x000000ffffef7224 */ /* 0x000fe400078e000c */
[----:B------:R-:W-:Y:S02]  /*9540*/  IMAD.MOV.U32 R229, RZ, RZ, R13 ;  /* 0x000000ffffe57224 */ /* 0x000fe400078e000d */
[----:B------:R-:W-:Y:S02]  /*9550*/  IMAD.MOV.U32 R12, RZ, RZ, R241 ;  /* 0x000000ffff0c7224 */ /* 0x000fe400078e00f1 */
[----:B------:R-:W-:Y:S01]  /*9560*/  IMAD.MOV.U32 R13, RZ, RZ, R230 ;  /* 0x000000ffff0d7224 */ /* 0x000fe200078e00e6 */
[----:B------:R-:W0:Y:S03]  /*9570*/  S2R R187, SR_TID.X ;  /* 0x0000000000bb7919 */ /* 0x000e260000002100 */
[----:B------:R-:W-:-:S04]  /*9580*/  IMAD.WIDE R12, R184, 0x2, R12 ;  /* 0x00000002b80c7825 */ /* 0x000fc800078e020c */
[----:B------:R-:W-:Y:S02]  /*9590*/  IMAD.MOV.U32 R241, RZ, RZ, R12 ;  /* 0x000000fffff17224 */ /* 0x000fe400078e000c */
[----:B------:R-:W-:Y:S02]  /*95a0*/  IMAD.MOV.U32 R230, RZ, RZ, R13 ;  /* 0x000000ffffe67224 */ /* 0x000fe400078e000d */
[----:B------:R-:W-:Y:S02]  /*95b0*/  IMAD.MOV.U32 R12, RZ, RZ, R243 ;  /* 0x000000ffff0c7224 */ /* 0x000fe400078e00f3 */
[----:B------:R-:W-:-:S04]  /*95c0*/  IMAD.MOV.U32 R13, RZ, RZ, R231 ;  /* 0x000000ffff0d7224 */ /* 0x000fc800078e00e7 */
[----:B------:R-:W-:-:S04]  /*95d0*/  IMAD.WIDE R12, R184, 0x2, R12 ;  /* 0x00000002b80c7825 */ /* 0x000fc800078e020c */
[----:B--2---:R-:W-:-:S04]  /*95e0*/  IMAD.MOV.U32 R9, RZ, RZ, R246 ;  /* 0x000000ffff097224 */ /* 0x004fc800078e00f6 */
[----:B------:R-:W-:-:S04]  /*95f0*/  IMAD.WIDE R8, R184, 0x2, R8 ;  /* 0x00000002b8087825 */ /* 0x000fc800078e0208 */
[----:B------:R-:W-:Y:S01]  /*9600*/  IMAD.MOV.U32 R246, RZ, RZ, R9 ;  /* 0x000000fffff67224 */ /* 0x000fe200078e0009 */
[----:B------:R1:W-:Y:S04]  /*9610*/  STL [R1+0x94], R8 ;  /* 0x0000940801007387 */ /* 0x0003e80000100800 */
[----:B------:R2:W-:Y:S04]  /*9620*/  STL [R1+0xf8], R10 ;  /* 0x0000f80a01007387 */ /* 0x0005e80000100800 */
[----:B------:R-:W-:Y:S01]  /*9630*/  STL [R1+0x98], R11 ;  /* 0x0000980b01007387 */ /* 0x000fe20000100800 */
[----:B-1----:R-:W-:-:S02]  /*9640*/  IMAD.MOV.U32 R8, RZ, RZ, R16 ;  /* 0x000000ffff087224 */ /* 0x002fc400078e0010 */
[----:B------:R-:W-:Y:S02]  /*9650*/  IMAD.MOV.U32 R9, RZ, RZ, R248 ;  /* 0x000000ffff097224 */ /* 0x000fe400078e00f8 */
[----:B--2---:R-:W-:Y:S02]  /*9660*/  IMAD.MOV.U32 R10, RZ, RZ, R17 ;  /* 0x000000ffff0a7224 */ /* 0x004fe400078e0011 */
[----:B------:R-:W-:-:S04]  /*9670*/  IMAD.WIDE R8, R184, 0x2, R8 ;  /* 0x00000002b8087825 */ /* 0x000fc800078e0208 */
[----:B------:R-:W-:Y:S01]  /*9680*/  IMAD.MOV.U32 R248, RZ, RZ, R9 ;  /* 0x000000fffff87224 */ /* 0x000fe200078e0009 */
[----:B------:R1:W-:Y:S02]  /*9690*/  STL [R1+0x9c], R8 ;  /* 0x00009c0801007387 */ /* 0x0003e40000100800 */
[----:B-1----:R-:W-:Y:S02]  /*96a0*/  IMAD.MOV.U32 R8, RZ, RZ, R20 ;  /* 0x000000ffff087224 */ /* 0x002fe400078e0014 */
[----:B------:R-:W-:Y:S02]  /*96b0*/  IMAD.MOV.U32 R9, RZ, RZ, R250 ;  /* 0x000000ffff097224 */ /* 0x000fe400078e00fa */
[----:B------:R-:W-:-:S04]  /*96c0*/  IMAD.MOV.U32 R11, RZ, RZ, R249 ;  /* 0x000000ffff0b7224 */ /* 0x000fc800078e00f9 */
[----:B------:R-:W-:-:S04]  /*96d0*/  IMAD.WIDE R10, R184, 0x2, R10 ;  /* 0x00000002b80a7825 */ /* 0x000fc800078e020a */
[----:B------:R-:W-:Y:S01]  /*96e0*/  IMAD.MOV.U32 R249, RZ, RZ, R11 ;  /* 0x000000fffff97224 */ /* 0x000fe200078e000b */
[----:B------:R1:W-:Y:S01]  /*96f0*/  STL [R1+0xa0], R10 ;  /* 0x0000a00a01007387 */ /* 0x0003e20000100800 */
[----:B------:R-:W-:-:S04]  /*9700*/  IMAD.WIDE R8, R184, 0x2, R8 ;  /* 0x00000002b8087825 */ /* 0x000fc800078e0208 */
[----:B-1----:R-:W-:Y:S02]  /*9710*/  IMAD.MOV.U32 R10, RZ, RZ, R21 ;  /* 0x000000ffff0a7224 */ /* 0x002fe400078e0015 */
[----:B------:R-:W-:-:S04]  /*9720*/  IMAD.MOV.U32 R11, RZ, RZ, R251 ;  /* 0x000000ffff0b7224 */ /* 0x000fc800078e00fb */
[----:B------:R-:W-:Y:S01]  /*9730*/  IMAD.WIDE R10, R184, 0x2, R10 ;  /* 0x00000002b80a7825 */ /* 0x000fe200078e020a */
[----:B------:R1:W-:Y:S04]  /*9740*/  STL [R1+0xa4], R8 ;  /* 0x0000a40801007387 */ /* 0x0003e80000100800 */
[----:B------:R1:W-:Y:S01]  /*9750*/  STL [R1+0xa8], R10 ;  /* 0x0000a80a01007387 */ /* 0x0003e20000100800 */
[----:B------:R-:W-:Y:S02]  /*9760*/  IMAD.MOV.U32 R243, RZ, RZ, R12 ;  /* 0x000000fffff37224 */ /* 0x000fe400078e000c */
[----:B------:R-:W-:Y:S02]  /*9770*/  IMAD.MOV.U32 R231, RZ, RZ, R13 ;  /* 0x000000ffffe77224 */ /* 0x000fe400078e000d */
[----:B------:R-:W-:-:S02]  /*9780*/  IMAD.MOV.U32 R12, RZ, RZ, R245 ;  /* 0x000000ffff0c7224 */ /* 0x000fc400078e00f5 */
[----:B------:R-:W-:-:S04]  /*9790*/  IMAD.MOV.U32 R13, RZ, RZ, R232 ;  /* 0x000000ffff0d7224 */ /* 0x000fc800078e00e8 */
[----:B------:R-:W-:-:S04]  /*97a0*/  IMAD.WIDE R12, R184, 0x2, R12 ;  /* 0x00000002b80c7825 */ /* 0x000fc800078e020c */
[----:B------:R-:W-:Y:S02]  /*97b0*/  IMAD.MOV.U32 R245, RZ, RZ, R12 ;  /* 0x000000fffff57224 */ /* 0x000fe400078e000c */
[----:B------:R-:W-:Y:S02]  /*97c0*/  IMAD.MOV.U32 R232, RZ, RZ, R13 ;  /* 0x000000ffffe87224 */ /* 0x000fe400078e000d */
[----:B------:R-:W-:Y:S02]  /*97d0*/  IMAD.MOV.U32 R12, RZ, RZ, R247 ;  /* 0x000000ffff0c7224 */ /* 0x000fe400078e00f7 */
[----:B------:R-:W-:Y:S02]  /*97e0*/  IMAD.MOV.U32 R13, RZ, RZ, R235 ;  /* 0x000000ffff0d7224 */ /* 0x000fe400078e00eb */
[----:B------:R-:W-:Y:S01]  /*97f0*/  IMAD.MOV.U32 R14, RZ, RZ, c[0x0][0x188] ;  /* 0x00006200ff0e7624 */ /* 0x000fe200078e00ff */
[----:B0-----:R-:W-:Y:S01]  /*9800*/  SHF.R.U32.HI R187, RZ, 0x6, R187 ;  /* 0x00000006ffbb7819 */ /* 0x001fe200000116bb */
[----:B------:R-:W-:Y:S01]  /*9810*/  IMAD.WIDE R12, R184, 0x2, R12 ;  /* 0x00000002b80c7825 */ /* 0x000fe200078e020c */
[----:B------:R-:W-:Y:S01]  /*9820*/  HMMA.16816.F32.BF16 R76, R56, R22, R76 ;  /* 0x00000016384c723c */ /* 0x000fe2000004184c */
[----:B------:R-:W-:-:S02]  /*9830*/  UIADD3 UR4, UR4, -0x20, URZ ;  /* 0xffffffe004047890 */ /* 0x000fc4000fffe03f */
[----:B------:R-:W-:Y:S01]  /*9840*/  IMAD.SHL.U32 R14, R14, 0x20, RZ ;  /* 0x000000200e0e7824 */ /* 0x000fe200078e00ff */
[----:B------:R-:W-:Y:S01]  /*9850*/  SGXT.U32 R187, R187, 0x1 ;  /* 0x00000001bbbb781a */ /* 0x000fe20000000000 */
[----:B------:R-:W-:-:S03]  /*9860*/  IMAD.MOV.U32 R247, RZ, RZ, R12 ;  /* 0x000000fffff77224 */ /* 0x000fc600078e000c */
[----:B------:R-:W-:Y:S01]  /*9870*/  HMMA.16816.F32.BF16 R80, R56, R18, R80 ;  /* 0x000000123850723c */ /* 0x000fe20000041850 */
[----:B----4-:R-:W-:-:S04]  /*9880*/  IADD3 R186, R186, -0x1, RZ ;  /* 0xffffffffbaba7810 */ /* 0x010fc80007ffe0ff */
[----:B------:R-:W-:-:S03]  /*9890*/  ISETP.NE.U32.AND P0, PT, R186, RZ, PT ;  /* 0x000000ffba00720c */ /* 0x000fc60003f05070 */
[----:B------:R-:W-:Y:S01]  /*98a0*/  HMMA.16816.F32.BF16 R168, R56, R106, R168 ;  /* 0x0000006a38a8723c */ /* 0x000fe200000418a8 */
[----:B------:R-:W-:Y:S02]  /*98b0*/  IMAD.MOV.U32 R235, RZ, RZ, R13 ;  /* 0x000000ffffeb7224 */ /* 0x000fe400078e000d */
[----:B------:R-:W-:-:S05]  /*98c0*/  IMAD.WIDE R4, R14, 0x2, R4 ;  /* 0x000000020e047825 */ /* 0x000fca00078e0204 */
[----:B------:R-:W-:Y:S01]  /*98d0*/  HMMA.16816.F32.BF16 R172, R56, R102, R172 ;  /* 0x0000006638ac723c */ /* 0x000fe200000418ac */
[----:B------:R-:W-:Y:S02]  /*98e0*/  IMAD.MOV.U32 R250, RZ, RZ, R9 ;  /* 0x000000fffffa7224 */ /* 0x000fe400078e0009 */
[----:B------:R-:W-:-:S05]  /*98f0*/  IMAD.MOV.U32 R251, RZ, RZ, R11 ;  /* 0x000000fffffb7224 */ /* 0x000fca00078e000b */
[C---:B------:R-:W-:Y:S08]  /*9900*/  HMMA.16816.F32.BF16 R116, R56.reuse, R110, R116 ;  /* 0x0000006e3874723c */ /* 0x040ff00000041874 */
[----:B------:R-:W-:Y:S01]  /*9910*/  HMMA.16816.F32.BF16 R68, R56, R114, R68 ;  /* 0x000000723844723c */ /* 0x000fe20000041844 */
[----:B-1----:R-:W-:Y:S01]  /*9920*/  @!P0 CALL.REL.NOINC `(.L_x_1) ;  /* 0x0000001000008944 */ /* 0x002fe20003c00000 */
[----:B------:R-:W-:-:S13]  /*9930*/  BRA `(.L_x_2) ;  /* 0xffffb86000007947 */ /* 0x000fda000383ffff */
.L_x_1:
[----:B------:R-:W-:-:S13]  /*9940*/  NOP ;  /* 0x0000000000007918 */ /* 0x000fda0000000000 */
[----:B------:R-:W-:-:S01]  /*9950*/  NOP ;  /* 0x0000000000007918 */ /* 0x000fc20000000000 */
[----:B------:R-:W-:Y:S02]  /*9960*/  F2FP.BF16.PACK_AB R20, R73, R181 ;  /* 0x000000b54914723e */ /* 0x000fe400000010ff */
[----:B------:R-:W-:-:S02]  /*9970*/  F2FP.BF16.PACK_AB R181, R80, R76 ;  /* 0x0000004c50b5723e */ /* 0x000fc400000010ff */
[----:B------:R-:W-:Y:S02]  /*9980*/  F2FP.BF16.PACK_AB R12, R75, R183 ;  /* 0x000000b74b0c723e */ /* 0x000fe400000010ff */
[----:B------:R-:W-:Y:S02]  /*9990*/  F2FP.BF16.PACK_AB R80, R64, R60 ;  /* 0x0000003c4050723e */ /* 0x000fe400000010ff */
[----:B------:R-:W-:Y:S02]  /*99a0*/  F2FP.BF16.PACK_AB R183, R68, R116 ;  /* 0x0000007444b7723e */ /* 0x000fe400000010ff */
[----:B------:R-:W-:Y:S02]  /*99b0*/  F2FP.BF16.PACK_AB R180, R72, R180 ;  /* 0x000000b448b4723e */ /* 0x000fe400000010ff */
        /* <DEDUP_REMOVED lines=58> */
.L_x_0:
[----:B------:R-:W2:Y:S04]  /*9d60*/  LDL.LU R4, [R1+0xfc] ;  /* 0x0000fc0001047983 */ /* 0x000ea80000300800 */
[----:B------:R-:W1:Y:S04]  /*9d70*/  S2R R7, SR_TID.X ;  /* 0x0000000000077919 */ /* 0x000e680000002100 */
[----:B------:R-:W3:Y:S01]  /*9d80*/  S2R R3, SR_TID.X ;  /* 0x0000000000037919 */ /* 0x000ee20000002100 */
[----:B-1----:R-:W-:-:S02]  /*9d90*/  IMAD.SHL.U32 R0, R7, 0x400, RZ ;  /* 0x0000040007007824 */ /* 0x002fc400078e00ff */
[----:B------:R-:W-:Y:S01]  /*9da0*/  IMAD.SHL.U32 R2, R7, 0x20, RZ ;  /* 0x0000002007027824 */ /* 0x000fe200078e00ff */
[----:B---3--:R-:W-:Y:S01]  /*9db0*/  LOP3.LUT R5, R3, 0x60, RZ, 0xc0, !PT ;  /* 0x0000006003057812 */ /* 0x008fe200078ec0ff */
[----:B------:R-:W-:Y:S01]  /*9dc0*/  IMAD.SHL.U32 R3, R7, 0x4, RZ ;  /* 0x0000000407037824 */ /* 0x000fe200078e00ff */
[----:B------:R-:W-:Y:S02]  /*9dd0*/  LOP3.LUT R0, R0, 0x6000, RZ, 0xc0, !PT ;  /* 0x0000600000007812 */ /* 0x000fe400078ec0ff */
[----:B------:R-:W-:-:S03]  /*9de0*/  LOP3.LUT R2, R2, 0x60, RZ, 0xc0, !PT ;  /* 0x0000006002027812 */ /* 0x000fc600078ec0ff */
[----:B------:R-:W-:Y:S01]  /*9df0*/  IMAD R5, R5, 0x40, R0 ;  /* 0x0000004005057824 */ /* 0x000fe200078e0200 */
[----:B------:R-:W-:Y:S01]  /*9e00*/  LOP3.LUT R2, R2, 0x70, R3, 0x78, !PT ;  /* 0x0000007002027812 */ /* 0x000fe200078e7803 */
[C---:B------:R-:W-:Y:S02]  /*9e10*/  IMAD.SHL.U32 R0, R7.reuse, 0x10, RZ ;  /* 0x0000001007007824 */ /* 0x040fe400078e00ff */
[----:B------:R-:W-:Y:S02]  /*9e20*/  IMAD.SHL.U32 R52, R7, 0x1000, RZ ;  /* 0x0000100007347824 */ /* 0x000fe400078e00ff */
[----:B------:R-:W-:Y:S01]  /*9e30*/  IMAD.IADD R7, R2, 0x1, R5 ;  /* 0x0000000102077824 */ /* 0x000fe200078e0205 */
[----:B------:R-:W-:Y:S01]  /*9e40*/  BAR.SYNC.DEFER_BLOCKING 0x0 ;  /* 0x0000000000007b1d */ /* 0x000fe20000010000 */
[----:B------:R-:W-:-:S05]  /*9e50*/  LOP3.LUT R3, R0, 0x7f0, RZ, 0xc0, !PT ;  /* 0x000007f000037812 */ /* 0x000fca00078ec0ff */
[----:B------:R-:W-:Y:S04]  /*9e60*/  STS.128 [R7], R148 ;  /* 0x0000009407007388 */ /* 0x000fe80000000c00 */
[----:B------:R-:W-:Y:S04]  /*9e70*/  STS.128 [R7+0x400], R8 ;  /* 0x0004000807007388 */ /* 0x000fe80000000c00 */
        /* <DEDUP_REMOVED lines=13> */
[----:B------:R1:W-:Y:S01]  /*9f50*/  STS.128 [R7+0x780], R12 ;  /* 0x0007800c07007388 */ /* 0x0003e20000000c00 */
[----:B------:R-:W-:-:S03]  /*9f60*/  LOP3.LUT R52, R3, 0x6000, R52, 0xf8, !PT ;  /* 0x0000600003347812 */ /* 0x000fc600078ef834 */
[----:B------:R-:W-:Y:S01]  /*9f70*/  BAR.SYNC.DEFER_BLOCKING 0x0 ;  /* 0x0000000000007b1d */ /* 0x000fe20000010000 */
[C---:B------:R-:W-:Y:S02]  /*9f80*/  LOP3.LUT R86, R52.reuse, 0x20, RZ, 0x3c, !PT ;  /* 0x0000002034567812 */ /* 0x040fe400078e3cff */
[C---:B------:R-:W-:Y:S02]  /*9f90*/  LOP3.LUT R88, R52.reuse, 0x40, RZ, 0x3c, !PT ;  /* 0x0000004034587812 */ /* 0x040fe400078e3cff */
[----:B------:R-:W-:Y:S01]  /*9fa0*/  LOP3.LUT R92, R52, 0x60, RZ, 0x3c, !PT ;  /* 0x00000060345c7812 */ /* 0x000fe200078e3cff */
[----:B------:R-:W3:Y:S04]  /*9fb0*/  LDS.128 R8, [R52] ;  /* 0x0000000034087984 */ /* 0x000ee80000000c00 */
[----:B------:R-:W4:Y:S01]  /*9fc0*/  LDS.128 R32, [R86] ;  /* 0x0000000056207984 */ /* 0x000f220000000c00 */
[----:B-----5:R-:W-:-:S03]  /*9fd0*/  LOP3.LUT R0, R6, R187, RZ, 0xfc, !PT ;  /* 0x000000bb06007212 */ /* 0x020fc600078efcff */
[----:B------:R-:W0:Y:S04]  /*9fe0*/  LDS.128 R28, [R88] ;  /* 0x00000000581c7984 */ /* 0x000e280000000c00 */
[----:B------:R-:W0:Y:S01]  /*9ff0*/  LDS.128 R16, [R92] ;  /* 0x000000005c107984 */ /* 0x000e220000000c00 */
[----:B------:R-:W-:-:S03]  /*a000*/  IMAD R93, R0, c[0x0][0x198], RZ ;  /* 0x00006600005d7a24 */ /* 0x000fc600078e02ff */
[----:B------:R-:W0:Y:S04]  /*a010*/  LDS.128 R24, [R52+0x800] ;  /* 0x0008000034187984 */ /* 0x000e280000000c00 */
[----:B------:R-:W0:Y:S01]  /*a020*/  LDS.128 R20, [R86+0x800] ;  /* 0x0008000056147984 */ /* 0x000e220000000c00 */
[C-C-:B-1----:R-:W-:Y:S02]  /*a030*/  LOP3.LUT R12, R6.reuse, 0x2, R187.reuse, 0xfe, !PT ;  /* 0x00000002060c7812 */ /* 0x142fe400078efebb */
[C-C-:B------:R-:W-:Y:S02]  /*a040*/  LOP3.LUT R7, R6.reuse, 0x4, R187.reuse, 0xfe, !PT ;  /* 0x0000000406077812 */ /* 0x140fe400078efebb */
[C-C-:B------:R-:W-:Y:S02]  /*a050*/  LOP3.LUT R44, R6.reuse, 0x8, R187.reuse, 0xfe, !PT ;  /* 0x00000008062c7812 */ /* 0x140fe400078efebb */
[----:B------:R-:W-:-:S02]  /*a060*/  LOP3.LUT R43, R6, 0xa, R187, 0xfe, !PT ;  /* 0x0000000a062b7812 */ /* 0x000fc400078efebb */
[C-C-:B------:R-:W-:Y:S02]  /*a070*/  LOP3.LUT R42, R6.reuse, 0xc, R187.reuse, 0xfe, !PT ;  /* 0x0000000c062a7812 */ /* 0x140fe400078efebb */
[C-C-:B------:R-:W-:Y:S02]  /*a080*/  LOP3.LUT R48, R6.reuse, 0xe, R187.reuse, 0xfe, !PT ;  /* 0x0000000e06307812 */ /* 0x140fe400078efebb */
[C-C-:B------:R-:W-:Y:S02]  /*a090*/  LOP3.LUT R53, R6.reuse, 0x10, R187.reuse, 0xfe, !PT ;  /* 0x0000001006357812 */ /* 0x140fe400078efebb */
        /* <DEDUP_REMOVED lines=39> */
[----:B------:R-:W-:Y:S01]  /*a310*/  LOP3.LUT R159, R6, 0x60, R187, 0xfe, !PT ;  /* 0x00000060069f7812 */ /* 0x000fe200078efebb */
[C---:B--2---:R-:W-:Y:S01]  /*a320*/  IMAD R3, R4.reuse, c[0x0][0x194], RZ ;  /* 0x0000650004037a24 */ /* 0x044fe200078e02ff */
[----:B------:R-:W-:-:S04]  /*a330*/  ISETP.GE.AND P0, PT, R4, c[0x0][0x178], PT ;  /* 0x00005e0004007a0c */ /* 0x000fc80003f06270 */
[C---:B------:R-:W-:Y:S02]  /*a340*/  LEA R2, P2, R3.reuse, c[0x0][0x170], 0x1 ;  /* 0x00005c0003027a11 */ /* 0x040fe400078408ff */
[----:B------:R-:W-:Y:S02]  /*a350*/  ISETP.LT.AND P1, PT, R0, c[0x0][0x17c], !P0 ;  /* 0x00005f0000007a0c */ /* 0x000fe40004721270 */
[----:B------:R-:W-:Y:S02]  /*a360*/  LEA.HI.X.SX32 R0, R3, c[0x0][0x174], 0x1, P2 ;  /* 0x00005d0003007a11 */ /* 0x000fe400010f0eff */
[----:B------:R-:W-:-:S04]  /*a370*/  LEA R4, P2, R93, R2, 0x1 ;  /* 0x000000025d047211 */ /* 0x000fc800078408ff */
[----:B------:R-:W-:Y:S02]  /*a380*/  LEA.HI.X.SX32 R5, R93, R0, 0x1, P2 ;  /* 0x000000005d057211 */ /* 0x000fe400010f0eff */
[C---:B------:R-:W-:Y:S01]  /*a390*/  ISETP.LT.AND P5, PT, R7.reuse, c[0x0][0x17c], !P0 ;  /* 0x00005f0007007a0c */ /* 0x040fe200047a1270 */
[----:B------:R-:W-:Y:S01]  /*a3a0*/  IMAD R7, R7, c[0x0][0x198], RZ ;  /* 0x0000660007077a24 */ /* 0x000fe200078e02ff */
[----:B------:R-:W-:Y:S01]  /*a3b0*/  LOP3.LUT R3, R6, 0x6, R187, 0xfe, !PT ;  /* 0x0000000606037812 */ /* 0x000fe200078efebb */
[----:B---3--:R1:W-:Y:S01]  /*a3c0*/  @P1 STG.E.U16 [R4.64], R8 ;  /* 0x0000000804001986 */ /* 0x0083e2000c101506 */
[C---:B------:R-:W-:Y:S02]  /*a3d0*/  ISETP.LT.AND P4, PT, R12.reuse, c[0x0][0x17c], !P0 ;  /* 0x00005f000c007a0c */ /* 0x040fe40004781270 */
[----:B------:R-:W-:Y:S01]  /*a3e0*/  LEA R38, P2, R7, R2, 0x1 ;  /* 0x0000000207267211 */ /* 0x000fe200078408ff */
[C---:B------:R-:W-:Y:S01]  /*a3f0*/  IMAD R41, R3.reuse, c[0x0][0x198], RZ ;  /* 0x0000660003297a24 */ /* 0x040fe200078e02ff */
[----:B------:R-:W-:Y:S01]  /*a400*/  ISETP.LT.AND P6, PT, R3, c[0x0][0x17c], !P0 ;  /* 0x00005f0003007a0c */ /* 0x000fe200047c1270 */
[----:B-1----:R-:W-:-:S02]  /*a410*/  IMAD R5, R12, c[0x0][0x198], RZ ;  /* 0x000066000c057a24 */ /* 0x002fc400078e02ff */
[----:B------:R-:W1:Y:S03]  /*a420*/  LDS.128 R12, [R88+0x800] ;  /* 0x00080000580c7984 */ /* 0x000e660000000c00 */
[----:B------:R-:W-:Y:S02]  /*a430*/  LEA R36, P1, R5, R2, 0x1 ;  /* 0x0000000205247211 */ /* 0x000fe400078208ff */
        /* <DEDUP_REMOVED lines=78> */
[-C--:B------:R-:W-:Y:S02]  /*a920*/  LEA.HI.X.SX32 R37, R5, R0.reuse, 0x1, P1 ;  /* 0x0000000005257211 */ /* 0x080fe400008f0eff */
[----:B------:R-:W-:Y:S02]  /*a930*/  LOP3.LUT R187, R6, 0xfe, R187, 0xfe, !PT ;  /* 0x000000fe06bb7812 */ /* 0x000fe400078efebb */
[----:B------:R-:W-:Y:S02]  /*a940*/  LEA.HI.X.SX32 R39, R7, R0, 0x1, P2 ;  /* 0x0000000007277211 */ /* 0x000fe400010f0eff */
[----:B------:R-:W-:Y:S01]  /*a950*/  LEA R40, P3, R41, R2, 0x1 ;  /* 0x0000000229287211 */ /* 0x000fe200078608ff */
[----:B------:R-:W2:Y:S01]  /*a960*/  LDS.128 R4, [R92+0x800] ;  /* 0x000800005c047984 */ /* 0x000ea20000000c00 */
[----:B------:R-:W-:-:S02]  /*a970*/  IMAD R49, R44, c[0x0][0x198], RZ ;  /* 0x000066002c317a24 */ /* 0x000fc400078e02ff */
[----:B------:R-:W-:Y:S01]  /*a980*/  LEA.HI.X.SX32 R41, R41, R0, 0x1, P3 ;  /* 0x0000000029297211 */ /* 0x000fe200018f0eff */
[----:B----4-:R-:W-:Y:S01]  /*a990*/  @P4 STG.E.U16 [R36.64], R32 ;  /* 0x0000002024004986 */ /* 0x010fe2000c101506 */
[C---:B------:R-:W-:Y:S01]  /*a9a0*/  ISETP.LT.AND P3, PT, R43.reuse, c[0x0][0x17c], !P0 ;  /* 0x00005f002b007a0c */ /* 0x040fe20004761270 */
[----:B------:R-:W-:Y:S01]  /*a9b0*/  IMAD R43, R43, c[0x0][0x198], RZ ;  /* 0x000066002b2b7a24 */ /* 0x000fe200078e02ff */
[----:B------:R-:W-:Y:S01]  /*a9c0*/  ISETP.LT.AND P4, PT, R44, c[0x0][0x17c], !P0 ;  /* 0x00005f002c007a0c */ /* 0x000fe20004781270 */
[----:B0-----:R-:W-:Y:S01]  /*a9d0*/  @P5 STG.E.U16 [R38.64], R28 ;  /* 0x0000001c26005986 */ /* 0x001fe2000c101506 */
[----:B------:R-:W-:-:S03]  /*a9e0*/  IMAD R51, R42, c[0x0][0x198], RZ ;  /* 0x000066002a337a24 */ /* 0x000fc600078e02ff */
[----:B------:R-:W0:Y:S01]  /*a9f0*/  LDS.128 R44, [R52+0x1000] ;  /* 0x00100000342c7984 */ /* 0x000e220000000c00 */
[----:B------:R-:W-:-:S03]  /*aa00*/  LEA R60, P5, R43, R2, 0x1 ;  /* 0x000000022b3c7211 */ /* 0x000fc600078a08ff */
[----:B------:R-:W-:Y:S01]  /*aa10*/  @P6 STG.E.U16 [R40.64], R16 ;  /* 0x0000001028006986 */ /* 0x000fe2000c101506 */
[----:B------:R-:W-:-:S03]  /*aa20*/  LEA R58, P6, R49, R2, 0x1 ;  /* 0x00000002313a7211 */ /* 0x000fc600078c08ff */
[----:B------:R-:W3:Y:S01]  /*aa30*/  LDS.128 R36, [R86+0x1000] ;  /* 0x0010000056247984 */ /* 0x000ee20000000c00 */
[----:B------:R-:W-:Y:S01]  /*aa40*/  LEA.HI.X.SX32 R59, R49, R0, 0x1, P6 ;  /* 0x00000000313b7211 */ /* 0x000fe200030f0eff */
[----:B------:R-:W-:Y:S01]  /*aa50*/  IMAD R55, R48, c[0x0][0x198], RZ ;  /* 0x0000660030377a24 */ /* 0x000fe200078e02ff */
[----:B------:R-:W-:Y:S02]  /*aa60*/  ISETP.LT.AND P2, PT, R42, c[0x0][0x17c], !P0 ;  /* 0x00005f002a007a0c */ /* 0x000fe40004741270 */
[----:B------:R-:W-:Y:S02]  /*aa70*/  LEA R56, P6, R51, R2, 0x1 ;  /* 0x0000000233387211 */ /* 0x000fe400078c08ff */
[----:B------:R-:W-:Y:S02]  /*aa80*/  LEA.HI.X.SX32 R61, R43, R0, 0x1, P5 ;  /* 0x000000002b3d7211 */ /* 0x000fe400028f0eff */
[----:B------:R-:W4:Y:S01]  /*aa90*/  LDS.128 R40, [R88+0x1000] ;  /* 0x0010000058287984 */ /* 0x000f220000000c00 */
[----:B------:R-:W-:-:S02]  /*aaa0*/  ISETP.LT.AND P1, PT, R48, c[0x0][0x17c], !P0 ;  /* 0x00005f0030007a0c */ /* 0x000fc40004721270 */
[----:B------:R-:W-:Y:S01]  /*aab0*/  LEA.HI.X.SX32 R57, R51, R0, 0x1, P6 ;  /* 0x0000000033397211 */ /* 0x000fe200030f0eff */
[----:B------:R-:W-:Y:S04]  /*aac0*/  @P4 STG.E.U16 [R58.64], R24 ;  /* 0x000000183a004986 */ /* 0x000fe8000c101506 */
[----:B------:R-:W-:Y:S01]  /*aad0*/  @P3 STG.E.U16 [R60.64], R20 ;  /* 0x000000143c003986 */ /* 0x000fe2000c101506 */
[----:B------:R-:W-:-:S03]  /*aae0*/  LEA R64, P3, R55, R2, 0x1 ;  /* 0x0000000237407211 */ /* 0x000fc600078608ff */
[----:B------:R-:W4:Y:S01]  /*aaf0*/  LDS.128 R48, [R92+0x1000] ;  /* 0x001000005c307984 */ /* 0x000f220000000c00 */
[C---:B------:R-:W-:Y:S01]  /*ab00*/  ISETP.LT.AND P4, PT, R53.reuse, c[0x0][0x17c], !P0 ;  /* 0x00005f0035007a0c */ /* 0x040fe20004781270 */
[----:B------:R-:W-:Y:S01]  /*ab10*/  IMAD R81, R53, c[0x0][0x198], RZ ;  /* 0x0000660035517a24 */ /* 0x000fe200078e02ff */
[----:B------:R-:W-:Y:S02]  /*ab20*/  LEA.HI.X.SX32 R65, R55, R0, 0x1, P3 ;  /* 0x0000000037417211 */ /* 0x000fe400018f0eff */
[----:B------:R-:W4:Y:S01]  /*ab30*/  LDS.128 R52, [R52+0x1800] ;  /* 0x0018000034347984 */ /* 0x000f220000000c00 */
[C---:B------:R-:W-:Y:S01]  /*ab40*/  ISETP.LT.AND P3, PT, R63.reuse, c[0x0][0x17c], !P0 ;  /* 0x00005f003f007a0c */ /* 0x040fe20004761270 */
[----:B------:R-:W-:Y:S02]  /*ab50*/  IMAD R83, R63, c[0x0][0x198], RZ ;  /* 0x000066003f537a24 */ /* 0x000fe400078e02ff */
[----:B-1----:R-:W-:Y:S01]  /*ab60*/  @P2 STG.E.U16 [R56.64], R12 ;  /* 0x0000000c38002986 */ /* 0x002fe2000c101506 */
[C---:B------:R-:W-:Y:S01]  /*ab70*/  ISETP.LT.AND P2, PT, R62.reuse, c[0x0][0x17c], !P0 ;  /* 0x00005f003e007a0c */ /* 0x040fe20004741270 */
[----:B------:R-:W-:-:S02]  /*ab80*/  IMAD R87, R62, c[0x0][0x198], RZ ;  /* 0x000066003e577a24 */ /* 0x000fc400078e02ff */
[----:B------:R1:W4:Y:S01]  /*ab90*/  LDS.128 R60, [R86+0x1800] ;  /* 0x00180000563c7984 */ /* 0x0003220000000c00 */
[----:B------:R-:W-:-:S03]  /*aba0*/  LEA R80, P5, R81, R2, 0x1 ;  /* 0x0000000251507211 */ /* 0x000fc600078a08ff */
[----:B------:R0:W4:Y:S01]  /*abb0*/  LDS.128 R56, [R88+0x1800] ;  /* 0x0018000058387984 */ /* 0x0001220000000c00 */
[----:B------:R-:W-:-:S03]  /*abc0*/  LEA.HI.X.SX32 R81, R81, R0, 0x1, P5 ;  /* 0x0000000051517211 */ /* 0x000fc600028f0eff */
[----:B--2---:R-:W-:Y:S01]  /*abd0*/  @P1 STG.E.U16 [R64.64], R4 ;  /* 0x0000000440001986 */ /* 0x004fe2000c101506 */
[----:B------:R-:W-:Y:S01]  /*abe0*/  LEA R84, P1, R83, R2, 0x1 ;  /* 0x0000000253547211 */ /* 0x000fe200078208ff */
[----:B------:R-:W-:Y:S01]  /*abf0*/  IMAD R173, R67, c[0x0][0x198], RZ ;  /* 0x0000660043ad7a24 */ /* 0x000fe200078e02ff */
[----:B------:R-:W-:Y:S02]  /*ac00*/  ISETP.LT.AND P5, PT, R82, c[0x0][0x17c], !P0 ;  /* 0x00005f0052007a0c */ /* 0x000fe400047a1270 */
[----:B------:R-:W-:Y:S01]  /*ac10*/  LEA.HI.X.SX32 R85, R83, R0, 0x1, P1 ;  /* 0x0000000053557211 */ /* 0x000fe200008f0eff */
[----:B0-----:R0:W-:Y:S01]  /*ac20*/  @P4 STG.E.U16 [R80.64], R44 ;  /* 0x0000002c50004986 */ /* 0x0011e2000c101506 */
[----:B------:R-:W-:Y:S01]  /*ac30*/  LEA R82, P6, R87, R2, 0x1 ;  /* 0x0000000257527211 */ /* 0x000fe200078c08ff */
[C---:B------:R-:W-:Y:S01]  /*ac40*/  IMAD R175, R66.reuse, c[0x0][0x198], RZ ;  /* 0x0000660042af7a24 */ /* 0x040fe200078e02ff */
[----:B------:R-:W-:Y:S02]  /*ac50*/  ISETP.LT.AND P1, PT, R67, c[0x0][0x17c], !P0 ;  /* 0x00005f0043007a0c */ /* 0x000fe40004721270 */
[----:B------:R-:W-:Y:S01]  /*ac60*/  ISETP.LT.AND P4, PT, R66, c[0x0][0x17c], !P0 ;  /* 0x00005f0042007a0c */ /* 0x000fe20004781270 */
[----:B---3--:R-:W-:Y:S01]  /*ac70*/  @P3 STG.E.U16 [R84.64], R36 ;  /* 0x0000002454003986 */ /* 0x008fe2000c101506 */
[----:B------:R-:W-:-:S03]  /*ac80*/  LEA.HI.X.SX32 R83, R87, R0, 0x1, P6 ;  /* 0x0000000057537211 */ /* 0x000fc600030f0eff */
[----:B------:R-:W2:Y:S01]  /*ac90*/  LDS.128 R64, [R92+0x1800] ;  /* 0x001800005c407984 */ /* 0x000ea20000000c00 */
[----:B-1----:R-:W-:-:S03]  /*aca0*/  LEA R86, P3, R173, R2, 0x1 ;  /* 0x00000002ad567211 */ /* 0x002fc600078608ff */
[----:B----4-:R1:W-:Y:S01]  /*acb0*/  @P2 STG.E.U16 [R82.64], R40 ;  /* 0x0000002852002986 */ /* 0x0103e2000c101506 */
[----:B------:R-:W-:Y:S02]  /*acc0*/  LEA.HI.X.SX32 R87, R173, R0, 0x1, P3 ;  /* 0x00000000ad577211 */ /* 0x000fe400018f0eff */
[----:B------:R-:W-:Y:S01]  /*acd0*/  LEA R88, P2, R175, R2, 0x1 ;  /* 0x00000002af587211 */ /* 0x000fe200078408ff */
[C---:B0-----:R-:W-:Y:S01]  /*ace0*/  IMAD R81, R89.reuse, c[0x0][0x198], RZ ;  /* 0x0000660059517a24 */ /* 0x041fe200078e02ff */
[----:B------:R-:W-:Y:S01]  /*acf0*/  ISETP.LT.AND P3, PT, R89, c[0x0][0x17c], !P0 ;  /* 0x00005f0059007a0c */ /* 0x000fe20004761270 */
[----:B------:R0:W-:Y:S01]  /*ad00*/  @P1 STG.E.U16 [R86.64], R48 ;  /* 0x0000003056001986 */ /* 0x0001e2000c101506 */
[----:B------:R-:W-:Y:S02]  /*ad10*/  LEA.HI.X.SX32 R89, R175, R0, 0x1, P2 ;  /* 0x00000000af597211 */ /* 0x000fe400010f0eff */
[C---:B------:R-:W-:Y:S01]  /*ad20*/  ISETP.LT.AND P1, PT, R91.reuse, c[0x0][0x17c], !P0 ;  /* 0x00005f005b007a0c */ /* 0x040fe20004721270 */
[----:B------:R-:W-:-:S02]  /*ad30*/  IMAD R91, R91, c[0x0][0x198], RZ ;  /* 0x000066005b5b7a24 */ /* 0x000fc400078e02ff */
[----:B------:R-:W-:Y:S01]  /*ad40*/  IMAD.MOV.U32 R80, RZ, RZ, c[0x0][0x198] ;  /* 0x00006600ff507624 */ /* 0x000fe200078e00ff */
[-C--:B-1----:R-:W-:Y:S01]  /*ad50*/  LEA R82, P2, R81, R2.reuse, 0x1 ;  /* 0x0000000251527211 */ /* 0x082fe200078408ff */
[----:B------:R1:W-:Y:S01]  /*ad60*/  @P4 STG.E.U16 [R88.64], R52 ;  /* 0x0000003458004986 */ /* 0x0003e2000c101506 */
[----:B------:R-:W-:Y:S01]  /*ad70*/  LEA R84, P4, R91, R2, 0x1 ;  /* 0x000000025b547211 */ /* 0x000fe200078808ff */
[----:B------:R-:W-:Y:S01]  /*ad80*/  IMAD R93, R80, 0x20, R93 ;  /* 0x00000020505d7824 */ /* 0x000fe200078e025d */
[-C--:B------:R-:W-:Y:S01]  /*ad90*/  LEA.HI.X.SX32 R83, R81, R0.reuse, 0x1, P2 ;  /* 0x0000000051537211 */ /* 0x080fe200010f0eff */
[----:B------:R-:W-:Y:S01]  /*ada0*/  IMAD R81, R90, c[0x0][0x198], RZ ;  /* 0x000066005a517a24 */ /* 0x000fe200078e02ff */
[----:B------:R-:W-:Y:S01]  /*adb0*/  LEA.HI.X.SX32 R85, R91, R0, 0x1, P4 ;  /* 0x000000005b557211 */ /* 0x000fe200020f0eff */
[----:B------:R-:W-:Y:S01]  /*adc0*/  IMAD R173, R80, 0x2, R93 ;  /* 0x0000000250ad7824 */ /* 0x000fe200078e025d */
[----:B------:R-:W-:Y:S01]  /*add0*/  ISETP.LT.AND P2, PT, R90, c[0x0][0x17c], !P0 ;  /* 0x00005f005a007a0c */ /* 0x000fe20004741270 */
[----:B------:R3:W-:Y:S01]  /*ade0*/  @P3 STG.E.U16 [R82.64], R60 ;  /* 0x0000003c52003986 */ /* 0x0007e2000c101506 */
[----:B0-----:R-:W-:Y:S01]  /*adf0*/  LEA R86, P3, R81, R2, 0x1 ;  /* 0x0000000251567211 */ /* 0x001fe200078608ff */
[----:B------:R-:W-:-:S02]  /*ae00*/  IMAD R175, R80, 0x2, R173 ;  /* 0x0000000250af7824 */ /* 0x000fc400078e02ad */
[----:B------:R-:W-:Y:S01]  /*ae10*/  @P1 STG.E.U16 [R84.64], R56 ;  /* 0x0000003854001986 */ /* 0x000fe2000c101506 */
[----:B------:R-:W-:Y:S02]  /*ae20*/  LEA R90, P1, R93, R2, 0x1 ;  /* 0x000000025d5a7211 */ /* 0x000fe400078208ff */
[----:B------:R-:W-:Y:S02]  /*ae30*/  ISETP.LT.AND P6, PT, R193, c[0x0][0x17c], !P0 ;  /* 0x00005f00c1007a0c */ /* 0x000fe400047c1270 */
[-C--:B------:R-:W-:Y:S02]  /*ae40*/  LEA.HI.X.SX32 R87, R81, R0.reuse, 0x1, P3 ;  /* 0x0000000051577211 */ /* 0x080fe400018f0eff */
[----:B------:R-:W-:Y:S02]  /*ae50*/  LEA.HI.X.SX32 R91, R93, R0, 0x1, P1 ;  /* 0x000000005d5b7211 */ /* 0x000fe400008f0eff */
[-C--:B------:R-:W-:Y:S02]  /*ae60*/  LEA R92, P3, R173, R2.reuse, 0x1 ;  /* 0x00000002ad5c7211 */ /* 0x080fe400078608ff */
[----:B-1----:R-:W-:-:S02]  /*ae70*/  LEA R88, P1, R175, R2, 0x1 ;  /* 0x00000002af587211 */ /* 0x002fc400078208ff */
[----:B------:R-:W-:Y:S02]  /*ae80*/  PRMT R8, R8, 0x7632, R8 ;  /* 0x0000763208087816 */ /* 0x000fe40000000008 */
[-C--:B------:R-:W-:Y:S02]  /*ae90*/  LEA.HI.X.SX32 R93, R173, R0.reuse, 0x1, P3 ;  /* 0x00000000ad5d7211 */ /* 0x080fe400018f0eff */
[----:B------:R-:W-:Y:S01]  /*aea0*/  LEA.HI.X.SX32 R89, R175, R0, 0x1, P1 ;  /* 0x00000000af597211 */ /* 0x000fe200008f0eff */
[----:B------:R-:W-:Y:S01]  /*aeb0*/  IMAD R175, R80, 0x2, R175 ;  /* 0x0000000250af7824 */ /* 0x000fe200078e02af */
[----:B------:R-:W-:Y:S01]  /*aec0*/  PRMT R32, R32, 0x7632, R32 ;  /* 0x0000763220207816 */ /* 0x000fe20000000020 */
[----:B--2---:R0:W-:Y:S01]  /*aed0*/  @P2 STG.E.U16 [R86.64], R64 ;  /* 0x0000004056002986 */ /* 0x0041e2000c101506 */
[----:B------:R-:W-:Y:S01]  /*aee0*/  ISETP.LT.AND P4, PT, R192, c[0x0][0x17c], !P0 ;  /* 0x00005f00c0007a0c */ /* 0x000fe20004781270 */
[----:B------:R-:W-:Y:S02]  /*aef0*/  IMAD R81, R80, 0x2, R175 ;  /* 0x0000000250517824 */ /* 0x000fe400078e02af */
[----:B------:R1:W-:Y:S04]  /*af00*/  @P5 STG.E.U16 [R90.64], R8 ;  /* 0x000000085a005986 */ /* 0x0003e8000c101506 */
[----:B------:R-:W-:Y:S01]  /*af10*/  @P6 STG.E.U16 [R92.64], R32 ;  /* 0x000000205c006986 */ /* 0x000fe2000c101506 */
[----:B---3--:R-:W-:-:S02]  /*af20*/  LEA R82, P6, R175, R2, 0x1 ;  /* 0x00000002af527211 */ /* 0x008fc400078c08ff */
[----:B------:R-:W-:Y:S01]  /*af30*/  ISETP.LT.AND P3, PT, R189, c[0x0][0x17c], !P0 ;  /* 0x00005f00bd007a0c */ /* 0x000fe20004761270 */
[----:B0-----:R-:W-:Y:S01]  /*af40*/  IMAD R87, R80, 0x2, R81 ;  /* 0x0000000250577824 */ /* 0x001fe200078e0251 */
[----:B------:R-:W-:Y:S02]  /*af50*/  LEA.HI.X.SX32 R83, R175, R0, 0x1, P6 ;  /* 0x00000000af537211 */ /* 0x000fe400030f0eff */
[C---:B------:R-:W-:Y:S02]  /*af60*/  LEA R84, P6, R81.reuse, R2, 0x1 ;  /* 0x0000000251547211 */ /* 0x040fe400078c08ff */
[----:B------:R-:W-:Y:S02]  /*af70*/  PRMT R44, R28, 0x7632, R44 ;  /* 0x000076321c2c7816 */ /* 0x000fe4000000002c */
[----:B------:R-:W-:Y:S01]  /*af80*/  LEA.HI.X.SX32 R85, R81, R0, 0x1, P6 ;  /* 0x0000000051557211 */ /* 0x000fe200030f0eff */
[----:B------:R-:W-:Y:S01]  /*af90*/  IMAD R81, R80, 0x2, R87 ;  /* 0x0000000250517824 */ /* 0x000fe200078e0257 */
[----:B------:R-:W-:-:S02]  /*afa0*/  ISETP.LT.AND P1, PT, R188, c[0x0][0x17c], !P0 ;  /* 0x00005f00bc007a0c */ /* 0x000fc40004721270 */
[----:B------:R-:W-:Y:S02]  /*afb0*/  LEA R86, P6, R87, R2, 0x1 ;  /* 0x0000000257567211 */ /* 0x000fe400078c08ff */
[----:B------:R-:W-:Y:S01]  /*afc0*/  ISETP.LT.AND P2, PT, R191, c[0x0][0x17c], !P0 ;  /* 0x00005f00bf007a0c */ /* 0x000fe20004741270 */
[----:B------:R0:W-:Y:S01]  /*afd0*/  @P4 STG.E.U16 [R88.64], R44 ;  /* 0x0000002c58004986 */ /* 0x0001e2000c101506 */
[----:B------:R-:W-:Y:S01]  /*afe0*/  PRMT R16, R16, 0x7632, R16 ;  /* 0x0000763210107816 */ /* 0x000fe20000000010 */
[----:B-1----:R-:W-:Y:S01]  /*aff0*/  IMAD R91, R80, 0x2, R81 ;  /* 0x00000002505b7824 */ /* 0x002fe200078e0251 */
[----:B------:R-:W-:Y:S02]  /*b000*/  LEA.HI.X.SX32 R87, R87, R0, 0x1, P6 ;  /* 0x0000000057577211 */ /* 0x000fe400030f0eff */
[----:B------:R-:W-:Y:S01]  /*b010*/  PRMT R24, R24, 0x7632, R24 ;  /* 0x0000763218187816 */ /* 0x000fe20000000018 */
[----:B------:R1:W-:Y:S01]  /*b020*/  @P3 STG.E.U16 [R82.64], R16 ;  /* 0x0000001052003986 */ /* 0x0003e2000c101506 */
[----:B------:R-:W-:-:S02]  /*b030*/  PRMT R20, R20, 0x7632, R20 ;  /* 0x0000763214147816 */ /* 0x000fc40000000014 */
[C---:B0-----:R-:W-:Y:S02]  /*b040*/  LEA R88, P6, R81.reuse, R2, 0x1 ;  /* 0x0000000251587211 */ /* 0x041fe400078c08ff */
[----:B------:R-:W-:Y:S02]  /*b050*/  ISETP.LT.AND P5, PT, R190, c[0x0][0x17c], !P0 ;  /* 0x00005f00be007a0c */ /* 0x000fe400047a1270 */
[----:B------:R-:W-:Y:S01]  /*b060*/  LEA.HI.X.SX32 R89, R81, R0, 0x1, P6 ;  /* 0x0000000051597211 */ /* 0x000fe200030f0eff */
[----:B------:R-:W-:Y:S01]  /*b070*/  IMAD R81, R80, 0x2, R91 ;  /* 0x0000000250517824 */ /* 0x000fe200078e025b */
[C---:B-1----:R-:W-:Y:S02]  /*b080*/  LEA R82, P6, R91.reuse, R2, 0x1 ;  /* 0x000000025b527211 */ /* 0x042fe400078c08ff */
[----:B------:R-:W-:Y:S01]  /*b090*/  ISETP.LT.AND P4, PT, R186, c[0x0][0x17c], !P0 ;  /* 0x00005f00ba007a0c */ /* 0x000fe20004781270 */
[----:B------:R0:W-:Y:S01]  /*b0a0*/  @P1 STG.E.U16 [R84.64], R24 ;  /* 0x0000001854001986 */ /* 0x0001e2000c101506 */
[----:B------:R-:W-:-:S03]  /*b0b0*/  LEA.HI.X.SX32 R83, R91, R0, 0x1, P6 ;  /* 0x000000005b537211 */ /* 0x000fc600030f0eff */
[----:B------:R1:W-:Y:S01]  /*b0c0*/  @P2 STG.E.U16 [R86.64], R20 ;  /* 0x0000001456002986 */ /* 0x0003e2000c101506 */
[----:B------:R-:W-:Y:S02]  /*b0d0*/  PRMT R44, R12, 0x7632, R44 ;  /* 0x000076320c2c7816 */ /* 0x000fe4000000002c */
[----:B------:R-:W-:Y:S02]  /*b0e0*/  PRMT R4, R4, 0x7632, R4 ;  /* 0x0000763204047816 */ /* 0x000fe40000000004 */
[----:B0-----:R-:W-:Y:S01]  /*b0f0*/  LEA R84, P6, R81, R2, 0x1 ;  /* 0x0000000251547211 */ /* 0x001fe200078c08ff */
[----:B-1----:R-:W-:-:S03]  /*b100*/  IMAD R87, R80, 0x2, R81 ;  /* 0x0000000250577824 */ /* 0x002fc600078e0251 */
[----:B------:R-:W-:Y:S02]  /*b110*/  LEA.HI.X.SX32 R85, R81, R0, 0x1, P6 ;  /* 0x0000000051557211 */ /* 0x000fe400030f0eff */
[----:B------:R-:W-:Y:S01]  /*b120*/  ISETP.LT.AND P3, PT, R185, c[0x0][0x17c], !P0 ;  /* 0x00005f00b9007a0c */ /* 0x000fe20004761270 */
[----:B------:R-:W-:Y:S01]  /*b130*/  IMAD R81, R80, 0x2, R87 ;  /* 0x0000000250517824 */ /* 0x000fe200078e0257 */
[C---:B------:R-:W-:Y:S01]  /*b140*/  LEA R86, P6, R87.reuse, R2, 0x1 ;  /* 0x0000000257567211 */ /* 0x040fe200078c08ff */
[----:B------:R0:W-:Y:S01]  /*b150*/  @P5 STG.E.U16 [R88.64], R44 ;  /* 0x0000002c58005986 */ /* 0x0001e2000c101506 */
[----:B------:R-:W-:Y:S02]  /*b160*/  ISETP.LT.AND P1, PT, R184, c[0x0][0x17c], !P0 ;  /* 0x00005f00b8007a0c */ /* 0x000fe40004721270 */
[----:B------:R-:W-:Y:S01]  /*b170*/  LEA.HI.X.SX32 R87, R87, R0, 0x1, P6 ;  /* 0x0000000057577211 */ /* 0x000fe200030f0eff */
[----:B------:R1:W-:Y:S01]  /*b180*/  @P4 STG.E.U16 [R82.64], R4 ;  /* 0x0000000452004986 */ /* 0x0003e2000c101506 */
[----:B------:R-:W-:-:S02]  /*b190*/  PRMT R8, R44, 0x7632, R8 ;  /* 0x000076322c087816 */ /* 0x000fc40000000008 */
[----:B------:R-:W-:Y:S02]  /*b1a0*/  ISETP.LT.AND P2, PT, R183, c[0x0][0x17c], !P0 ;  /* 0x00005f00b7007a0c */ /* 0x000fe40004741270 */
[----:B0-----:R-:W-:Y:S01]  /*b1b0*/  LEA R88, P6, R81, R2, 0x1 ;  /* 0x0000000251587211 */ /* 0x001fe200078c08ff */
[----:B-1----:R-:W-:-:S03]  /*b1c0*/  IMAD R83, R80, 0x2, R81 ;  /* 0x0000000250537824 */ /* 0x002fc600078e0251 */
[----:B------:R-:W-:Y:S02]  /*b1d0*/  LEA.HI.X.SX32 R89, R81, R0, 0x1, P6 ;  /* 0x0000000051597211 */ /* 0x000fe400030f0eff */
[----:B------:R-:W-:Y:S01]  /*b1e0*/  ISETP.LT.AND P5, PT, R182, c[0x0][0x17c], !P0 ;  /* 0x00005f00b6007a0c */ /* 0x000fe200047a1270 */
[----:B------:R-:W-:Y:S01]  /*b1f0*/  IMAD R81, R80, 0x2, R83 ;  /* 0x0000000250517824 */ /* 0x000fe200078e0253 */
[C---:B------:R-:W-:Y:S01]  /*b200*/  LEA R82, P6, R83.reuse, R2, 0x1 ;  /* 0x0000000253527211 */ /* 0x040fe200078c08ff */
[----:B------:R0:W-:Y:S01]  /*b210*/  @P3 STG.E.U16 [R84.64], R8 ;  /* 0x0000000854003986 */ /* 0x0001e2000c101506 */
[----:B------:R-:W-:Y:S01]  /*b220*/  PRMT R36, R36, 0x7632, R36 ;  /* 0x0000763224247816 */ /* 0x000fe20000000024 */
[----:B------:R-:W-:Y:S01]  /*b230*/  IMAD R91, R80, 0x2, R81 ;  /* 0x00000002505b7824 */ /* 0x000fe200078e0251 */
[----:B------:R-:W-:Y:S02]  /*b240*/  LEA.HI.X.SX32 R83, R83, R0, 0x1, P6 ;  /* 0x0000000053537211 */ /* 0x000fe400030f0eff */
[----:B------:R-:W-:Y:S01]  /*b250*/  PRMT R44, R40, 0x7632, R44 ;  /* 0x00007632282c7816 */ /* 0x000fe2000000002c */
[----:B------:R1:W-:Y:S01]  /*b260*/  @P1 STG.E.U16 [R86.64], R36 ;  /* 0x0000002456001986 */ /* 0x0003e2000c101506 */
[----:B------:R-:W-:-:S02]  /*b270*/  PRMT R48, R48, 0x7632, R48 ;  /* 0x0000763230307816 */ /* 0x000fc40000000030 */
[----:B0-----:R-:W-:Y:S02]  /*b280*/  LEA R84, P6, R81, R2, 0x1 ;  /* 0x0000000251547211 */ /* 0x001fe400078c08ff */
        /* <DEDUP_REMOVED lines=31> */
[----:B------:R-:W-:Y:S01]  /*b480*/  ISETP.LT.AND P4, PT, R176, c[0x0][0x17c], !P0 ;  /* 0x00005f00b0007a0c */ /* 0x000fe20004781270 */
[----:B------:R1:W-:Y:S01]  /*b490*/  @P2 STG.E.U16 [R82.64], R64 ;  /* 0x0000004052002986 */ /* 0x0003e2000c101506 */
[----:B0-----:R-:W-:-:S02]  /*b4a0*/  LEA R88, P6, R81, R2, 0x1 ;  /* 0x0000000251587211 */ /* 0x001fc400078c08ff */
[----:B------:R-:W-:Y:S02]  /*b4b0*/  ISETP.LT.AND P3, PT, R174, c[0x0][0x17c], !P0 ;  /* 0x00005f00ae007a0c */ /* 0x000fe40004761270 */
[----:B------:R-:W-:Y:S01]  /*b4c0*/  LEA.HI.X.SX32 R89, R81, R0, 0x1, P6 ;  /* 0x0000000051597211 */ /* 0x000fe200030f0eff */
[----:B------:R-:W-:Y:S01]  /*b4d0*/  IMAD R81, R80, 0x2, R91 ;  /* 0x0000000250517824 */ /* 0x000fe200078e025b */
[C---:B-1----:R-:W-:Y:S01]  /*b4e0*/  LEA R82, P6, R91.reuse, R2, 0x1 ;  /* 0x000000025b527211 */ /* 0x042fe200078c08ff */
[----:B------:R0:W-:Y:S01]  /*b4f0*/  @P5 STG.E.U16 [R84.64], R9 ;  /* 0x0000000954005986 */ /* 0x0001e2000c101506 */
[----:B------:R-:W-:Y:S02]  /*b500*/  ISETP.LT.AND P1, PT, R172, c[0x0][0x17c], !P0 ;  /* 0x00005f00ac007a0c */ /* 0x000fe40004721270 */
[----:B------:R-:W-:Y:S01]  /*b510*/  LEA.HI.X.SX32 R83, R91, R0, 0x1, P6 ;  /* 0x000000005b537211 */ /* 0x000fe200030f0eff */
[----:B------:R-:W-:Y:S01]  /*b520*/  IMAD R91, R80, 0x2, R81 ;  /* 0x00000002505b7824 */ /* 0x000fe200078e0251 */
[----:B------:R1:W-:Y:S01]  /*b530*/  @P4 STG.E.U16 [R86.64], R33 ;  /* 0x0000002156004986 */ /* 0x0003e2000c101506 */
[----:B------:R-:W-:-:S02]  /*b540*/  ISETP.LT.AND P2, PT, R171, c[0x0][0x17c], !P0 ;  /* 0x00005f00ab007a0c */ /* 0x000fc40004741270 */
[----:B0-----:R-:W-:-:S04]  /*b550*/  LEA R84, P6, R81, R2, 0x1 ;  /* 0x0000000251547211 */ /* 0x001fc800078c08ff */
        /* <DEDUP_REMOVED lines=8> */
[----:B------:R-:W-:Y:S02]  /*b5e0*/  ISETP.LT.AND P4, PT, R169, c[0x0][0x17c], !P0 ;  /* 0x00005f00a9007a0c */ /* 0x000fe40004781270 */
        /* <DEDUP_REMOVED lines=32> */
[C---:B------:R-:W-:Y:S01]  /*b7f0*/  IMAD R81, R80.reuse, 0x2, R91 ;  /* 0x0000000250517824 */ /* 0x040fe200078e025b */
[C---:B-1----:R-:W-:Y:S01]  /*b800*/  LEA R86, P6, R91.reuse, R2, 0x1 ;  /* 0x000000025b567211 */ /* 0x042fe200078c08ff */
[----:B------:R0:W-:Y:S03]  /*b810*/  @P5 STG.E.U16 [R88.64], R41 ;  /* 0x0000002958005986 */ /* 0x0001e6000c101506 */
[----:B------:R-:W-:Y:S01]  /*b820*/  LEA.HI.X.SX32 R87, R91, R0, 0x1, P6 ;  /* 0x000000005b577211 */ /* 0x000fe200030f0eff */
[----:B------:R-:W-:Y:S01]  /*b830*/  IMAD R91, R80, 0x2, R81 ;  /* 0x00000002505b7824 */ /* 0x000fe200078e0251 */
[----:B------:R-:W-:Y:S01]  /*b840*/  ISETP.LT.AND P1, PT, R162, c[0x0][0x17c], !P0 ;  /* 0x00005f00a2007a0c */ /* 0x000fe20004721270 */
[----:B------:R1:W-:Y:S01]  /*b850*/  @P4 STG.E.U16 [R82.64], R49 ;  /* 0x0000003152004986 */ /* 0x0003e2000c101506 */
[----:B0-----:R-:W-:-:S04]  /*b860*/  LEA R88, P6, R81, R2, 0x1 ;  /* 0x0000000251587211 */ /* 0x001fc800078c08ff */
[----:B------:R-:W-:Y:S01]  /*b870*/  LEA.HI.X.SX32 R89, R81, R0, 0x1, P6 ;  /* 0x0000000051597211 */ /* 0x000fe200030f0eff */
[C---:B------:R-:W-:Y:S01]  /*b880*/  IMAD R81, R80.reuse, 0x2, R91 ;  /* 0x0000000250517824 */ /* 0x040fe200078e025b */
[----:B-1----:R-:W-:Y:S01]  /*b890*/  LEA R82, P6, R91, R2, 0x1 ;  /* 0x000000025b527211 */ /* 0x002fe200078c08ff */
[----:B------:R0:W-:Y:S01]  /*b8a0*/  @P3 STG.E.U16 [R84.64], R53 ;  /* 0x0000003554003986 */ /* 0x0001e2000c101506 */
[----:B------:R-:W-:Y:S02]  /*b8b0*/  ISETP.LT.AND P2, PT, R161, c[0x0][0x17c], !P0 ;  /* 0x00005f00a1007a0c */ /* 0x000fe40004741270 */
[----:B------:R-:W-:Y:S01]  /*b8c0*/  LEA.HI.X.SX32 R83, R91, R0, 0x1, P6 ;  /* 0x000000005b537211 */ /* 0x000fe200030f0eff */
[----:B------:R-:W-:Y:S01]  /*b8d0*/  IMAD R91, R80, 0x2, R81 ;  /* 0x00000002505b7824 */ /* 0x000fe200078e0251 */
[----:B------:R-:W-:Y:S01]  /*b8e0*/  ISETP.LT.AND P5, PT, R160, c[0x0][0x17c], !P0 ;  /* 0x00005f00a0007a0c */ /* 0x000fe200047a1270 */
[----:B------:R-:W-:Y:S01]  /*b8f0*/  @P1 STG.E.U16 [R86.64], R61 ;  /* 0x0000003d56001986 */ /* 0x000fe2000c101506 */
[----:B------:R-:W-:-:S02]  /*b900*/  ISETP.LT.AND P4, PT, R159, c[0x0][0x17c], !P0 ;  /* 0x00005f009f007a0c */ /* 0x000fc40004781270 */
[----:B0-----:R-:W-:Y:S02]  /*b910*/  LEA R84, P6, R81, R2, 0x1 ;  /* 0x0000000251547211 */ /* 0x001fe400078c08ff */
[----:B------:R-:W-:Y:S01]  /*b920*/  PRMT R5, R33, 0x7632, R5 ;  /* 0x0000763221057816 */ /* 0x000fe20000000005 */
[----:B------:R-:W-:Y:S01]  /*b930*/  IMAD R33, R80, 0x2, R91 ;  /* 0x0000000250217824 */ /* 0x000fe200078e025b */
[----:B------:R-:W-:Y:S02]  /*b940*/  LEA.HI.X.SX32 R85, R81, R0, 0x1, P6 ;  /* 0x0000000051557211 */ /* 0x000fe400030f0eff */
[----:B------:R-:W-:Y:S02]  /*b950*/  ISETP.LT.AND P3, PT, R158, c[0x0][0x17c], !P0 ;  /* 0x00005f009e007a0c */ /* 0x000fe40004761270 */
[----:B------:R-:W-:Y:S02]  /*b960*/  LEA R8, P6, R91, R2, 0x1 ;  /* 0x000000025b087211 */ /* 0x000fe400078c08ff */
[----:B------:R-:W-:-:S02]  /*b970*/  ISETP.LT.AND P1, PT, R156, c[0x0][0x17c], !P0 ;  /* 0x00005f009c007a0c */ /* 0x000fc40004721270 */
[----:B------:R-:W-:Y:S02]  /*b980*/  PRMT R4, R9, 0x7632, R4 ;  /* 0x0000763209047816 */ /* 0x000fe40000000004 */
[----:B------:R-:W-:Y:S01]  /*b990*/  LEA.HI.X.SX32 R9, R91, R0, 0x1, P6 ;  /* 0x000000005b097211 */ /* 0x000fe200030f0eff */
[----:B------:R-:W-:Y:S01]  /*b9a0*/  IMAD R81, R80, 0x2, R33 ;  /* 0x0000000250517824 */ /* 0x000fe200078e0221 */
[----:B------:R-:W-:Y:S01]  /*b9b0*/  LEA R32, P6, R33, R2, 0x1 ;  /* 0x0000000221207211 */ /* 0x000fe200078c08ff */
[----:B------:R-:W-:Y:S01]  /*b9c0*/  @P2 STG.E.U16 [R88.64], R57 ;  /* 0x0000003958002986 */ /* 0x000fe2000c101506 */
[----:B------:R-:W-:Y:S02]  /*b9d0*/  PRMT R29, R29, 0x7632, R29 ;  /* 0x000076321d1d7816 */ /* 0x000fe4000000001d */
[----:B------:R-:W-:Y:S01]  /*b9e0*/  LEA.HI.X.SX32 R33, R33, R0, 0x1, P6 ;  /* 0x0000000021217211 */ /* 0x000fe200030f0eff */
[----:B------:R0:W-:Y:S01]  /*b9f0*/  @P5 STG.E.U16 [R82.64], R65 ;  /* 0x0000004152005986 */ /* 0x0001e2000c101506 */
[----:B------:R-:W-:-:S03]  /*ba00*/  LEA R28, P6, R81, R2, 0x1 ;  /* 0x00000002511c7211 */ /* 0x000fc600078c08ff */
[----:B------:R-:W-:Y:S01]  /*ba10*/  @P4 STG.E.U16 [R84.64], R4 ;  /* 0x0000000454004986 */ /* 0x000fe2000c101506 */
[----:B------:R-:W-:-:S03]  /*ba20*/  ISETP.LT.AND P2, PT, R157, c[0x0][0x17c], !P0 ;  /* 0x00005f009d007a0c */ /* 0x000fc60004741270 */
[----:B------:R1:W-:Y:S01]  /*ba30*/  @P3 STG.E.U16 [R8.64], R5 ;  /* 0x0000000508003986 */ /* 0x0003e2000c101506 */
[----:B0-----:R-:W-:-:S03]  /*ba40*/  IMAD R83, R80, 0x2, R81 ;  /* 0x0000000250537824 */ /* 0x001fc600078e0251 */
[----:B------:R0:W-:Y:S01]  /*ba50*/  @P1 STG.E.U16 [R32.64], R29 ;  /* 0x0000001d20001986 */ /* 0x0001e2000c101506 */
[----:B------:R-:W-:Y:S02]  /*ba60*/  ISETP.LT.AND P5, PT, R155, c[0x0][0x17c], !P0 ;  /* 0x00005f009b007a0c */ /* 0x000fe400047a1270 */
[----:B------:R-:W-:Y:S01]  /*ba70*/  ISETP.LT.AND P4, PT, R154, c[0x0][0x17c], !P0 ;  /* 0x00005f009a007a0c */ /* 0x000fe20004781270 */
[----:B-1----:R-:W-:Y:S01]  /*ba80*/  IMAD R9, R80, 0x2, R83 ;  /* 0x0000000250097824 */ /* 0x002fe200078e0253 */
[----:B------:R-:W-:Y:S02]  /*ba90*/  PRMT R4, R17, 0x7632, R4 ;  /* 0x0000763211047816 */ /* 0x000fe40000000004 */
[----:B0-----:R-:W-:Y:S02]  /*baa0*/  LEA.HI.X.SX32 R29, R81, R0, 0x1, P6 ;  /* 0x00000000511d7211 */ /* 0x001fe400030f0eff */
[----:B------:R-:W-:Y:S02]  /*bab0*/  LEA R16, P6, R83, R2, 0x1 ;  /* 0x0000000253107211 */ /* 0x000fe400078c08ff */
[----:B------:R-:W-:-:S02]  /*bac0*/  PRMT R5, R25, 0x7632, R5 ;  /* 0x0000763219057816 */ /* 0x000fc40000000005 */
[----:B------:R-:W-:Y:S01]  /*bad0*/  LEA.HI.X.SX32 R17, R83, R0, 0x1, P6 ;  /* 0x0000000053117211 */ /* 0x000fe200030f0eff */
[C---:B------:R-:W-:Y:S01]  /*bae0*/  IMAD R25, R80.reuse, 0x2, R9 ;  /* 0x0000000250197824 */ /* 0x040fe200078e0209 */
[----:B------:R-:W-:Y:S02]  /*baf0*/  LEA R8, P6, R9, R2, 0x1 ;  /* 0x0000000209087211 */ /* 0x000fe400078c08ff */
[----:B------:R-:W-:Y:S02]  /*bb00*/  PRMT R21, R21, 0x7632, R21 ;  /* 0x0000763215157816 */ /* 0x000fe40000000015 */
[----:B------:R-:W-:Y:S01]  /*bb10*/  LEA.HI.X.SX32 R9, R9, R0, 0x1, P6 ;  /* 0x0000000009097211 */ /* 0x000fe200030f0eff */
[----:B------:R-:W-:Y:S01]  /*bb20*/  IMAD R33, R80, 0x2, R25 ;  /* 0x0000000250217824 */ /* 0x000fe200078e0219 */
[----:B------:R-:W-:Y:S01]  /*bb30*/  LEA R20, P6, R25, R2, 0x1 ;  /* 0x0000000219147211 */ /* 0x000fe200078c08ff */
[----:B------:R-:W-:Y:S01]  /*bb40*/  @P2 STG.E.U16 [R28.64], R4 ;  /* 0x000000041c002986 */ /* 0x000fe2000c101506 */
[----:B------:R-:W-:-:S03]  /*bb50*/  ISETP.LT.AND P3, PT, R153, c[0x0][0x17c], !P0 ;  /* 0x00005f0099007a0c */ /* 0x000fc60004761270 */
[----:B------:R0:W-:Y:S01]  /*bb60*/  @P5 STG.E.U16 [R16.64], R5 ;  /* 0x0000000510005986 */ /* 0x0001e2000c101506 */
[----:B------:R-:W-:-:S03]  /*bb70*/  ISETP.LT.AND P1, PT, R152, c[0x0][0x17c], !P0 ;  /* 0x00005f0098007a0c */ /* 0x000fc60004721270 */
[----:B------:R1:W-:Y:S01]  /*bb80*/  @P4 STG.E.U16 [R8.64], R21 ;  /* 0x0000001508004986 */ /* 0x0003e2000c101506 */
[----:B------:R-:W-:Y:S02]  /*bb90*/  PRMT R24, R5, 0x7632, R24 ;  /* 0x0000763205187816 */ /* 0x000fe40000000018 */
[----:B0-----:R-:W-:Y:S01]  /*bba0*/  PRMT R16, R13, 0x7632, R16 ;  /* 0x000076320d107816 */ /* 0x001fe20000000010 */
[C---:B------:R-:W-:Y:S01]  /*bbb0*/  IMAD R13, R80.reuse, 0x2, R33 ;  /* 0x00000002500d7824 */ /* 0x040fe200078e0221 */
[----:B-1----:R-:W-:Y:S02]  /*bbc0*/  LEA.HI.X.SX32 R21, R25, R0, 0x1, P6 ;  /* 0x0000000019157211 */ /* 0x002fe400030f0eff */
[----:B------:R-:W-:Y:S01]  /*bbd0*/  LEA R4, P6, R33, R2, 0x1 ;  /* 0x0000000221047211 */ /* 0x000fe200078c08ff */
[----:B------:R-:W-:Y:S01]  /*bbe0*/  IMAD R9, R80, 0x2, R13 ;  /* 0x0000000250097824 */ /* 0x000fe200078e020d */
[----:B------:R-:W-:Y:S02]  /*bbf0*/  ISETP.LT.AND P2, PT, R151, c[0x0][0x17c], !P0 ;  /* 0x00005f0097007a0c */ /* 0x000fe40004741270 */
[----:B------:R-:W-:-:S02]  /*bc00*/  LEA.HI.X.SX32 R5, R33, R0, 0x1, P6 ;  /* 0x0000000021057211 */ /* 0x000fc400030f0eff */
[----:B------:R-:W-:Y:S01]  /*bc10*/  LEA R12, P6, R13, R2, 0x1 ;  /* 0x000000020d0c7211 */ /* 0x000fe200078c08ff */
[----:B------:R-:W-:-:S03]  /*bc20*/  IMAD R17, R80, 0x2, R9 ;  /* 0x0000000250117824 */ /* 0x000fc600078e0209 */
[----:B------:R-:W-:Y:S02]  /*bc30*/  LEA.HI.X.SX32 R13, R13, R0, 0x1, P6 ;  /* 0x000000000d0d7211 */ /* 0x000fe400030f0eff */
[----:B------:R-:W-:Y:S01]  /*bc40*/  LEA R8, P6, R9, R2, 0x1 ;  /* 0x0000000209087211 */ /* 0x000fe200078c08ff */
[----:B------:R0:W-:Y:S01]  /*bc50*/  @P3 STG.E.U16 [R20.64], R16 ;  /* 0x0000001014003986 */ /* 0x0001e2000c101506 */
[----:B------:R-:W-:Y:S02]  /*bc60*/  PRMT R45, R45, 0x7632, R45 ;  /* 0x000076322d2d7816 */ /* 0x000fe4000000002d */
[----:B------:R-:W-:Y:S01]  /*bc70*/  LEA.HI.X.SX32 R9, R9, R0, 0x1, P6 ;  /* 0x0000000009097211 */ /* 0x000fe200030f0eff */
[----:B------:R1:W-:Y:S01]  /*bc80*/  @P1 STG.E.U16 [R4.64], R24 ;  /* 0x0000001804001986 */ /* 0x0003e2000c101506 */
[----:B------:R-:W-:Y:S02]  /*bc90*/  ISETP.LT.AND P5, PT, R150, c[0x0][0x17c], !P0 ;  /* 0x00005f0096007a0c */ /* 0x000fe400047a1270 */
[----:B------:R-:W-:Y:S01]  /*bca0*/  ISETP.LT.AND P4, PT, R149, c[0x0][0x17c], !P0 ;  /* 0x00005f0095007a0c */ /* 0x000fe20004781270 */
[----:B------:R2:W-:Y:S01]  /*bcb0*/  @P2 STG.E.U16 [R12.64], R45 ;  /* 0x0000002d0c002986 */ /* 0x0005e2000c101506 */
[----:B0-----:R-:W-:Y:S01]  /*bcc0*/  LEA R16, P6, R17, R2, 0x1 ;  /* 0x0000000211107211 */ /* 0x001fe200078c08ff */
[----:B-1----:R-:W-:-:S03]  /*bcd0*/  IMAD R5, R80, 0x2, R17 ;  /* 0x0000000250057824 */ /* 0x002fc600078e0211 */
[----:B------:R-:W-:Y:S02]  /*bce0*/  LEA.HI.X.SX32 R17, R17, R0, 0x1, P6 ;  /* 0x0000000011117211 */ /* 0x000fe400030f0eff */
[----:B------:R-:W-:Y:S01]  /*bcf0*/  ISETP.LT.AND P3, PT, R148, c[0x0][0x17c], !P0 ;  /* 0x00005f0094007a0c */ /* 0x000fe20004761270 */
[C---:B--2---:R-:W-:Y:S01]  /*bd00*/  IMAD R13, R80.reuse, 0x2, R5 ;  /* 0x00000002500d7824 */ /* 0x044fe200078e0205 */
[----:B------:R-:W-:Y:S02]  /*bd10*/  LEA R4, P6, R5, R2, 0x1 ;  /* 0x0000000205047211 */ /* 0x000fe400078c08ff */
[----:B------:R-:W-:Y:S01]  /*bd20*/  PRMT R37, R37, 0x7632, R37 ;  /* 0x0000763225257816 */ /* 0x000fe20000000025 */
[----:B------:R-:W-:Y:S01]  /*bd30*/  IMAD R21, R80, 0x2, R13 ;  /* 0x0000000250157824 */ /* 0x000fe200078e020d */
[----:B------:R-:W-:Y:S02]  /*bd40*/  PRMT R41, R41, 0x7632, R41 ;  /* 0x0000763229297816 */ /* 0x000fe40000000029 */
[----:B------:R-:W-:-:S02]  /*bd50*/  LEA.HI.X.SX32 R5, R5, R0, 0x1, P6 ;  /* 0x0000000005057211 */ /* 0x000fc400030f0eff */
        /* <DEDUP_REMOVED lines=10> */
[----:B------:R-:W-:Y:S01]  /*be00*/  LEA.HI.X.SX32 R9, R21, R0, 0x1, P6 ;  /* 0x0000000015097211 */ /* 0x000fe200030f0eff */
[C---:B--2---:R-:W-:Y:S01]  /*be10*/  IMAD R5, R80.reuse, 0x2, R17 ;  /* 0x0000000250057824 */ /* 0x044fe200078e0211 */
[----:B------:R-:W-:Y:S02]  /*be20*/  LEA R16, P6, R17, R2, 0x1 ;  /* 0x0000000211107211 */ /* 0x000fe400078c08ff */
[----:B------:R-:W-:Y:S01]  /*be30*/  PRMT R53, R53, 0x7632, R53 ;  /* 0x0000763235357816 */ /* 0x000fe20000000035 */
[----:B------:R-:W-:Y:S01]  /*be40*/  IMAD R21, R80, 0x2, R5 ;  /* 0x0000000250157824 */ /* 0x000fe200078e0205 */
[----:B------:R-:W-:Y:S02]  /*be50*/  PRMT R61, R61, 0x7632, R61 ;  /* 0x000076323d3d7816 */ /* 0x000fe4000000003d */
[----:B------:R-:W-:Y:S02]  /*be60*/  LEA.HI.X.SX32 R17, R17, R0, 0x1, P6 ;  /* 0x0000000011117211 */ /* 0x000fe400030f0eff */
[----:B------:R-:W-:-:S02]  /*be70*/  LEA R4, P6, R5, R2, 0x1 ;  /* 0x0000000205047211 */ /* 0x000fc400078c08ff */
[----:B------:R-:W-:Y:S01]  /*be80*/  ISETP.LT.AND P5, PT, R145, c[0x0][0x17c], !P0 ;  /* 0x00005f0091007a0c */ /* 0x000fe200047a1270 */
[----:B------:R0:W-:Y:S01]  /*be90*/  @P1 STG.E.U16 [R12.64], R53 ;  /* 0x000000350c001986 */ /* 0x0001e2000c101506 */
[----:B------:R-:W-:-:S03]  /*bea0*/  LEA.HI.X.SX32 R5, R5, R0, 0x1, P6 ;  /* 0x0000000005057211 */ /* 0x000fc600030f0eff */
[----:B------:R1:W-:Y:S01]  /*beb0*/  @P2 STG.E.U16 [R8.64], R61 ;  /* 0x0000003d08002986 */ /* 0x0003e2000c101506 */
[----:B------:R-:W-:Y:S02]  /*bec0*/  ISETP.LT.AND P4, PT, R142, c[0x0][0x17c], !P0 ;  /* 0x00005f008e007a0c */ /* 0x000fe40004781270 */
[----:B------:R-:W-:Y:S02]  /*bed0*/  PRMT R57, R57, 0x7632, R57 ;  /* 0x0000763239397816 */ /* 0x000fe40000000039 */
[----:B0-----:R-:W-:Y:S01]  /*bee0*/  LEA R12, P6, R21, R2, 0x1 ;  /* 0x00000002150c7211 */ /* 0x001fe200078c08ff */
[----:B-1----:R-:W-:-:S03]  /*bef0*/  IMAD R9, R80, 0x2, R21 ;  /* 0x0000000250097824 */ /* 0x002fc600078e0215 */
[----:B------:R-:W-:Y:S02]  /*bf00*/  LEA.HI.X.SX32 R13, R21, R0, 0x1, P6 ;  /* 0x00000000150d7211 */ /* 0x000fe400030f0eff */
[----:B------:R-:W-:Y:S01]  /*bf10*/  ISETP.LT.AND P3, PT, R144, c[0x0][0x17c], !P0 ;  /* 0x00005f0090007a0c */ /* 0x000fe20004761270 */
[C---:B------:R-:W-:Y:S01]  /*bf20*/  IMAD R21, R80.reuse, 0x2, R9 ;  /* 0x0000000250157824 */ /* 0x040fe200078e0209 */
[----:B------:R-:W-:Y:S01]  /*bf30*/  LEA R8, P6, R9, R2, 0x1 ;  /* 0x0000000209087211 */ /* 0x000fe200078c08ff */
        /* <DEDUP_REMOVED lines=67> */
[----:B0-----:R-:W-:-:S02]  /*c370*/  LEA R16, P6, R21, R2, 0x1 ;  /* 0x0000000215107211 */ /* 0x001fc400078c08ff */
[----:B------:R-:W-:Y:S02]  /*c380*/  ISETP.LT.AND P3, PT, R128, c[0x0][0x17c], !P0 ;  /* 0x00005f0080007a0c */ /* 0x000fe40004761270 */
[----:B------:R-:W-:Y:S01]  /*c390*/  LEA.HI.X.SX32 R17, R21, R0, 0x1, P6 ;  /* 0x0000000015117211 */ /* 0x000fe200030f0eff */
[C---:B------:R-:W-:Y:S01]  /*c3a0*/  IMAD R21, R80.reuse, 0x2, R25 ;  /* 0x0000000250157824 */ /* 0x040fe200078e0219 */
[C---:B-1----:R-:W-:Y:S01]  /*c3b0*/  LEA R4, P6, R25.reuse, R2, 0x1 ;  /* 0x0000000219047211 */ /* 0x042fe200078c08ff */
[----:B------:R0:W-:Y:S03]  /*c3c0*/  @P2 STG.E.U16 [R12.64], R54 ;  /* 0x000000360c002986 */ /* 0x0001e6000c101506 */
[----:B------:R-:W-:Y:S01]  /*c3d0*/  LEA.HI.X.SX32 R5, R25, R0, 0x1, P6 ;  /* 0x0000000019057211 */ /* 0x000fe200030f0eff */
[----:B------:R-:W-:Y:S01]  /*c3e0*/  IMAD R25, R80, 0x2, R21 ;  /* 0x0000000250197824 */ /* 0x000fe200078e0215 */
[----:B------:R1:W-:Y:S01]  /*c3f0*/  @P5 STG.E.U16 [R8.64], R62 ;  /* 0x0000003e08005986 */ /* 0x0003e2000c101506 */
[----:B------:R-:W-:-:S02]  /*c400*/  ISETP.LT.AND P1, PT, R127, c[0x0][0x17c], !P0 ;  /* 0x00005f007f007a0c */ /* 0x000fc40004721270 */
[C---:B0-----:R-:W-:Y:S02]  /*c410*/  LEA R12, P6, R21.reuse, R2, 0x1 ;  /* 0x00000002150c7211 */ /* 0x041fe400078c08ff */
[----:B------:R-:W-:Y:S02]  /*c420*/  ISETP.LT.AND P2, PT, R126, c[0x0][0x17c], !P0 ;  /* 0x00005f007e007a0c */ /* 0x000fe40004741270 */
[----:B------:R-:W-:Y:S01]  /*c430*/  LEA.HI.X.SX32 R13, R21, R0, 0x1, P6 ;  /* 0x00000000150d7211 */ /* 0x000fe200030f0eff */
[----:B------:R-:W-:Y:S01]  /*c440*/  IMAD R21, R80, 0x2, R25 ;  /* 0x0000000250157824 */ /* 0x000fe200078e0219 */
[----:B-1----:R-:W-:Y:S01]  /*c450*/  LEA R8, P6, R25, R2, 0x1 ;  /* 0x0000000219087211 */ /* 0x002fe200078c08ff */
[----:B------:R0:W-:Y:S01]  /*c460*/  @P4 STG.E.U16 [R16.64], R58 ;  /* 0x0000003a10004986 */ /* 0x0001e2000c101506 */
[----:B------:R-:W-:Y:S02]  /*c470*/  ISETP.LT.AND P5, PT, R123, c[0x0][0x17c], !P0 ;  /* 0x00005f007b007a0c */ /* 0x000fe400047a1270 */
[----:B------:R-:W-:Y:S01]  /*c480*/  LEA.HI.X.SX32 R9, R25, R0, 0x1, P6 ;  /* 0x0000000019097211 */ /* 0x000fe200030f0eff */
[----:B------:R1:W-:Y:S01]  /*c490*/  @P3 STG.E.U16 [R4.64], R66 ;  /* 0x0000004204003986 */ /* 0x0003e2000c101506 */
[----:B------:R-:W-:-:S02]  /*c4a0*/  PRMT R6, R10, 0x7632, R6 ;  /* 0x000076320a067816 */ /* 0x000fc40000000006 */
[----:B------:R-:W-:Y:S02]  /*c4b0*/  PRMT R34, R34, 0x7632, R34 ;  /* 0x0000763222227816 */ /* 0x000fe40000000022 */
[----:B0-----:R-:W-:Y:S01]  /*c4c0*/  LEA R16, P6, R21, R2, 0x1 ;  /* 0x0000000215107211 */ /* 0x001fe200078c08ff */
[----:B-1----:R-:W-:-:S03]  /*c4d0*/  IMAD R5, R80, 0x2, R21 ;  /* 0x0000000250057824 */ /* 0x002fc600078e0215 */
[----:B------:R-:W-:Y:S01]  /*c4e0*/  LEA.HI.X.SX32 R17, R21, R0, 0x1, P6 ;  /* 0x0000000015117211 */ /* 0x000fe200030f0eff */
[----:B------:R-:W-:Y:S01]  /*c4f0*/  IMAD R21, R80, 0x2, R5 ;  /* 0x0000000250157824 */ /* 0x000fe200078e0205 */
[C---:B------:R-:W-:Y:S01]  /*c500*/  LEA R4, P6, R5.reuse, R2, 0x1 ;  /* 0x0000000205047211 */ /* 0x040fe200078c08ff */
        /* <DEDUP_REMOVED lines=11> */
[----:B--2---:R-:W-:Y:S01]  /*c5c0*/  IMAD R17, R80, 0x2, R9 ;  /* 0x0000000250117824 */ /* 0x004fe200078e0209 */
[C---:B------:R-:W-:Y:S02]  /*c5d0*/  LEA R8, P6, R9.reuse, R2, 0x1 ;  /* 0x0000000209087211 */ /* 0x040fe400078c08ff */
[----:B------:R-:W-:Y:S01]  /*c5e0*/  PRMT R18, R18, 0x7632, R18 ;  /* 0x0000763212127816 */ /* 0x000fe20000000012 */
[----:B------:R-:W-:Y:S01]  /*c5f0*/  IMAD R21, R80, 0x2, R17 ;  /* 0x0000000250157824 */ /* 0x000fe200078e0211 */
[----:B------:R-:W-:Y:S02]  /*c600*/  PRMT R6, R26, 0x7632, R6 ;  /* 0x000076321a067816 */ /* 0x000fe40000000006 */
[----:B------:R-:W-:-:S02]  /*c610*/  LEA.HI.X.SX32 R9, R9, R0, 0x1, P6 ;  /* 0x0000000009097211 */ /* 0x000fc400030f0eff */
        /* <DEDUP_REMOVED lines=47> */
[----:B--2---:R-:W-:Y:S01]  /*c910*/  IMAD R5, R80, 0x2, R17 ;  /* 0x0000000250057824 */ /* 0x004fe200078e0211 */
[C---:B------:R-:W-:Y:S02]  /*c920*/  LEA R16, P6, R17.reuse, R2, 0x1 ;  /* 0x0000000211107211 */ /* 0x040fe400078c08ff */
        /* <DEDUP_REMOVED lines=93> */
[----:B------:R-:W-:-:S02]  /*cf00*/  PRMT R6, R11, 0x7632, R6 ;  /* 0x000076320b067816 */ /* 0x000fc40000000006 */
[----:B0-----:R-:W-:Y:S01]  /*cf10*/  LEA R12, P6, R21, R2, 0x1 ;  /* 0x00000002150c7211 */ /* 0x001fe200078c08ff */
[----:B------:R-:W-:Y:S01]  /*cf20*/  IMAD R11, R80, 0x2, R25 ;  /* 0x00000002500b7824 */ /* 0x000fe200078e0219 */
[----:B------:R-:W-:Y:S02]  /*cf30*/  ISETP.LT.AND P5, PT, R75, c[0x0][0x17c], !P0 ;  /* 0x00005f004b007a0c */ /* 0x000fe400047a1270 */
[----:B------:R-:W-:Y:S02]  /*cf40*/  LEA.HI.X.SX32 R13, R21, R0, 0x1, P6 ;  /* 0x00000000150d7211 */ /* 0x000fe400030f0eff */
[C---:B-1----:R-:W-:Y:S02]  /*cf50*/  LEA R8, P6, R25.reuse, R2, 0x1 ;  /* 0x0000000219087211 */ /* 0x042fe400078c08ff */
[----:B------:R-:W-:Y:S01]  /*cf60*/  ISETP.LT.AND P4, PT, R74, c[0x0][0x17c], !P0 ;  /* 0x00005f004a007a0c */ /* 0x000fe20004781270 */
[----:B------:R-:W-:Y:S01]  /*cf70*/  @P1 STG.E.U16 [R16.64], R59 ;  /* 0x0000003b10001986 */ /* 0x000fe2000c101506 */
[----:B------:R-:W-:-:S02]  /*cf80*/  LEA.HI.X.SX32 R9, R25, R0, 0x1, P6 ;  /* 0x0000000019097211 */ /* 0x000fc400030f0eff */
[----:B------:R-:W-:Y:S01]  /*cf90*/  LEA R10, P6, R11, R2, 0x1 ;  /* 0x000000020b0a7211 */ /* 0x000fe200078c08ff */
[----:B------:R0:W-:Y:S01]  /*cfa0*/  @P2 STG.E.U16 [R4.64], R67 ;  /* 0x0000004304002986 */ /* 0x0001e2000c101506 */
[----:B------:R-:W-:Y:S02]  /*cfb0*/  ISETP.LT.AND P3, PT, R71, c[0x0][0x17c], !P0 ;  /* 0x00005f0047007a0c */ /* 0x000fe40004761270 */
[----:B------:R-:W-:Y:S02]  /*cfc0*/  PRMT R35, R35, 0x7632, R35 ;  /* 0x0000763223237816 */ /* 0x000fe40000000023 */
[----:B------:R-:W-:Y:S01]  /*cfd0*/  ISETP.LT.AND P1, PT, R73, c[0x0][0x17c], !P0 ;  /* 0x00005f0049007a0c */ /* 0x000fe20004721270 */
[----:B0-----:R-:W-:Y:S01]  /*cfe0*/  IMAD R5, R80, 0x2, R11 ;  /* 0x0000000250057824 */ /* 0x001fe200078e020b */
[----:B------:R-:W-:-:S03]  /*cff0*/  LEA.HI.X.SX32 R11, R11, R0, 0x1, P6 ;  /* 0x000000000b0b7211 */ /* 0x000fc600030f0eff */
[----:B------:R-:W-:Y:S01]  /*d000*/  IMAD R17, R80, 0x2, R5 ;  /* 0x0000000250117824 */ /* 0x000fe200078e0205 */
[C---:B------:R-:W-:Y:S01]  /*d010*/  LEA R4, P6, R5.reuse, R2, 0x1 ;  /* 0x0000000205047211 */ /* 0x040fe200078c08ff */
[----:B------:R0:W-:Y:S03]  /*d020*/  @P5 STG.E.U16 [R12.64], R6 ;  /* 0x000000060c005986 */ /* 0x0001e6000c101506 */
[----:B------:R-:W-:Y:S01]  /*d030*/  LEA.HI.X.SX32 R5, R5, R0, 0x1, P6 ;  /* 0x0000000005057211 */ /* 0x000fe200030f0eff */
[----:B------:R1:W-:Y:S01]  /*d040*/  @P4 STG.E.U16 [R8.64], R35 ;  /* 0x0000002308004986 */ /* 0x0003e2000c101506 */
[----:B------:R-:W-:Y:S02]  /*d050*/  PRMT R31, R31, 0x7632, R31 ;  /* 0x000076321f1f7816 */ /* 0x000fe4000000001f */
[----:B------:R-:W-:Y:S02]  /*d060*/  ISETP.LT.AND P2, PT, R70, c[0x0][0x17c], !P0 ;  /* 0x00005f0046007a0c */ /* 0x000fe40004741270 */
[----:B------:R-:W-:Y:S01]  /*d070*/  PRMT R19, R19, 0x7632, R19 ;  /* 0x0000763213137816 */ /* 0x000fe20000000013 */
[C---:B0-----:R-:W-:Y:S01]  /*d080*/  IMAD R13, R80.reuse, 0x2, R17 ;  /* 0x00000002500d7824 */ /* 0x041fe200078e0211 */
[C---:B-1----:R-:W-:Y:S01]  /*d090*/  LEA R8, P6, R17.reuse, R2, 0x1 ;  /* 0x0000000211087211 */ /* 0x042fe200078c08ff */
[----:B------:R-:W-:Y:S03]  /*d0a0*/  @P3 STG.E.U16 [R10.64], R31 ;  /* 0x0000001f0a003986 */ /* 0x000fe6000c101506 */
[----:B------:R-:W-:Y:S01]  /*d0b0*/  LEA.HI.X.SX32 R9, R17, R0, 0x1, P6 ;  /* 0x0000000011097211 */ /* 0x000fe200030f0eff */
[----:B------:R-:W-:Y:S01]  /*d0c0*/  IMAD R17, R80, 0x2, R13 ;  /* 0x0000000250117824 */ /* 0x000fe200078e020d */
[----:B------:R-:W-:Y:S01]  /*d0d0*/  ISETP.LT.AND P5, PT, R72, c[0x0][0x17c], !P0 ;  /* 0x00005f0048007a0c */ /* 0x000fe200047a1270 */
[----:B------:R0:W-:Y:S01]  /*d0e0*/  @P1 STG.E.U16 [R4.64], R19 ;  /* 0x0000001304001986 */ /* 0x0001e2000c101506 */
[----:B------:R-:W-:-:S02]  /*d0f0*/  LEA R12, P6, R13, R2, 0x1 ;  /* 0x000000020d0c7211 */ /* 0x000fc400078c08ff */
[----:B------:R-:W-:Y:S02]  /*d100*/  PRMT R27, R27, 0x7632, R27 ;  /* 0x000076321b1b7816 */ /* 0x000fe4000000001b */
[----:B------:R-:W-:Y:S01]  /*d110*/  PRMT R16, R7, 0x7632, R16 ;  /* 0x0000763207107816 */ /* 0x000fe20000000010 */
[----:B0-----:R-:W-:Y:S01]  /*d120*/  IMAD R5, R80, 0x2, R17 ;  /* 0x0000000250057824 */ /* 0x001fe200078e0211 */
[----:B------:R-:W-:-:S03]  /*d130*/  PRMT R6, R23, 0x7632, R6 ;  /* 0x0000763217067816 */ /* 0x000fc60000000006 */
[----:B------:R-:W-:Y:S01]  /*d140*/  IMAD R7, R80, 0x2, R5 ;  /* 0x0000000250077824 */ /* 0x000fe200078e0205 */
[----:B------:R-:W-:Y:S01]  /*d150*/  LEA.HI.X.SX32 R13, R13, R0, 0x1, P6 ;  /* 0x000000000d0d7211 */ /* 0x000fe200030f0eff */
[----:B------:R0:W-:Y:S01]  /*d160*/  @P2 STG.E.U16 [R8.64], R27 ;  /* 0x0000001b08002986 */ /* 0x0001e2000c101506 */
[C---:B------:R-:W-:Y:S02]  /*d170*/  LEA R10, P6, R17.reuse, R2, 0x1 ;  /* 0x00000002110a7211 */ /* 0x040fe400078c08ff */
[----:B------:R-:W-:Y:S01]  /*d180*/  ISETP.LT.AND P4, PT, R68, c[0x0][0x17c], !P0 ;  /* 0x00005f0044007a0c */ /* 0x000fe20004781270 */
[----:B------:R1:W-:Y:S01]  /*d190*/  @P5 STG.E.U16 [R12.64], R6 ;  /* 0x000000060c005986 */ /* 0x0003e2000c101506 */
[----:B------:R-:W-:Y:S02]  /*d1a0*/  LEA.HI.X.SX32 R11, R17, R0, 0x1, P6 ;  /* 0x00000000110b7211 */ /* 0x000fe400030f0eff */
[----:B------:R-:W-:Y:S01]  /*d1b0*/  ISETP.LT.AND P3, PT, R69, c[0x0][0x17c], !P0 ;  /* 0x00005f0045007a0c */ /* 0x000fe20004761270 */
[----:B0-----:R-:W-:Y:S01]  /*d1c0*/  IMAD R9, R80, 0x2, R7 ;  /* 0x0000000250097824 */ /* 0x001fe200078e0207 */
[----:B------:R-:W-:-:S02]  /*d1d0*/  LEA R4, P6, R5, R2, 0x1 ;  /* 0x0000000205047211 */ /* 0x000fc400078c08ff */
[----:B------:R-:W-:Y:S01]  /*d1e0*/  ISETP.LT.AND P1, PT, R99, c[0x0][0x17c], !P0 ;  /* 0x00005f0063007a0c */ /* 0x000fe20004721270 */
[C---:B-1----:R-:W-:Y:S01]  /*d1f0*/  IMAD R13, R80.reuse, 0x2, R9 ;  /* 0x00000002500d7824 */ /* 0x042fe200078e0209 */
[----:B------:R-:W-:Y:S02]  /*d200*/  PRMT R14, R15, 0x7632, R14 ;  /* 0x000076320f0e7816 */ /* 0x000fe4000000000e */
[----:B------:R-:W-:Y:S01]  /*d210*/  LEA.HI.X.SX32 R5, R5, R0, 0x1, P6 ;  /* 0x0000000005057211 */ /* 0x000fe200030f0eff */
[C---:B------:R-:W-:Y:S01]  /*d220*/  IMAD R15, R80.reuse, 0x2, R13 ;  /* 0x00000002500f7824 */ /* 0x040fe200078e020d */
[----:B------:R-:W-:Y:S02]  /*d230*/  LEA R6, P6, R7, R2, 0x1 ;  /* 0x0000000207067211 */ /* 0x000fe400078c08ff */
[----:B------:R-:W-:Y:S01]  /*d240*/  PRMT R47, R47, 0x7632, R47 ;  /* 0x000076322f2f7816 */ /* 0x000fe2000000002f */
[----:B------:R-:W-:Y:S01]  /*d250*/  IMAD R17, R80, 0x2, R15 ;  /* 0x0000000250117824 */ /* 0x000fe200078e020f */
[----:B------:R-:W-:-:S02]  /*d260*/  LEA.HI.X.SX32 R7, R7, R0, 0x1, P6 ;  /* 0x0000000007077211 */ /* 0x000fc400030f0eff */
[----:B------:R-:W-:Y:S01]  /*d270*/  ISETP.LT.AND P2, PT, R98, c[0x0][0x17c], !P0 ;  /* 0x00005f0062007a0c */ /* 0x000fe20004741270 */
[----:B------:R-:W-:Y:S01]  /*d280*/  @P4 STG.E.U16 [R10.64], R14 ;  /* 0x0000000e0a004986 */ /* 0x000fe2000c101506 */
[C---:B------:R-:W-:Y:S01]  /*d290*/  IMAD R19, R80.reuse, 0x2, R17 ;  /* 0x0000000250137824 */ /* 0x040fe200078e0211 */
[----:B------:R-:W-:Y:S02]  /*d2a0*/  LEA R8, P6, R9, R2, 0x1 ;  /* 0x0000000209087211 */ /* 0x000fe400078c08ff */
[----:B------:R0:W-:Y:S01]  /*d2b0*/  @P3 STG.E.U16 [R4.64], R16 ;  /* 0x0000001004003986 */ /* 0x0001e2000c101506 */
[----:B------:R-:W-:-:S03]  /*d2c0*/  IMAD R21, R80, 0x2, R19 ;  /* 0x0000000250157824 */ /* 0x000fc600078e0213 */
[----:B------:R1:W-:Y:S01]  /*d2d0*/  @P1 STG.E.U16 [R6.64], R47 ;  /* 0x0000002f06001986 */ /* 0x0003e2000c101506 */
[----:B------:R-:W-:Y:S02]  /*d2e0*/  PRMT R39, R39, 0x7632, R39 ;  /* 0x0000763227277816 */ /* 0x000fe40000000027 */
[----:B------:R-:W-:Y:S02]  /*d2f0*/  LEA.HI.X.SX32 R9, R9, R0, 0x1, P6 ;  /* 0x0000000009097211 */ /* 0x000fe400030f0eff */
[----:B0-----:R-:W-:Y:S01]  /*d300*/  LEA R4, P1, R13, R2, 0x1 ;  /* 0x000000020d047211 */ /* 0x001fe200078208ff */
[----:B------:R-:W-:-:S03]  /*d310*/  IMAD R23, R80, 0x2, R21 ;  /* 0x0000000250177824 */ /* 0x000fc600078e0215 */
[----:B------:R-:W-:Y:S02]  /*d320*/  LEA.HI.X.SX32 R5, R13, R0, 0x1, P1 ;  /* 0x000000000d057211 */ /* 0x000fe400008f0eff */
[-C--:B------:R-:W-:Y:S01]  /*d330*/  LEA R12, P1, R17, R2.reuse, 0x1 ;  /* 0x00000002110c7211 */ /* 0x080fe200078208ff */
[----:B------:R0:W-:Y:S01]  /*d340*/  @P2 STG.E.U16 [R8.64], R39 ;  /* 0x0000002708002986 */ /* 0x0001e2000c101506 */
[----:B------:R-:W-:Y:S02]  /*d350*/  LEA R10, P2, R15, R2, 0x1 ;  /* 0x000000020f0a7211 */ /* 0x000fe400078408ff */
[----:B------:R-:W-:Y:S02]  /*d360*/  LEA.HI.X.SX32 R13, R17, R0, 0x1, P1 ;  /* 0x00000000110d7211 */ /* 0x000fe400008f0eff */
[----:B-1----:R-:W-:Y:S02]  /*d370*/  LEA R6, P1, R23, R2, 0x1 ;  /* 0x0000000217067211 */ /* 0x002fe400078208ff */
[----:B------:R-:W-:-:S02]  /*d380*/  ISETP.LT.AND P5, PT, R96, c[0x0][0x17c], !P0 ;  /* 0x00005f0060007a0c */ /* 0x000fc400047a1270 */
[----:B------:R-:W-:Y:S02]  /*d390*/  ISETP.LT.AND P4, PT, R95, c[0x0][0x17c], !P0 ;  /* 0x00005f005f007a0c */ /* 0x000fe40004781270 */
[----:B------:R-:W-:Y:S02]  /*d3a0*/  ISETP.LT.AND P3, PT, R97, c[0x0][0x17c], !P0 ;  /* 0x00005f0061007a0c */ /* 0x000fe40004761270 */
[----:B------:R-:W-:Y:S02]  /*d3b0*/  LEA.HI.X.SX32 R11, R15, R0, 0x1, P2 ;  /* 0x000000000f0b7211 */ /* 0x000fe400010f0eff */
[----:B------:R-:W-:Y:S02]  /*d3c0*/  LEA R14, P6, R19, R2, 0x1 ;  /* 0x00000002130e7211 */ /* 0x000fe400078c08ff */
[----:B------:R-:W-:Y:S02]  /*d3d0*/  ISETP.LT.AND P2, PT, R94, c[0x0][0x17c], !P0 ;  /* 0x00005f005e007a0c */ /* 0x000fe40004741270 */
[----:B------:R-:W-:-:S02]  /*d3e0*/  LEA.HI.X.SX32 R7, R23, R0, 0x1, P1 ;  /* 0x0000000017077211 */ /* 0x000fc400008f0eff */
[----:B------:R-:W-:Y:S02]  /*d3f0*/  ISETP.LT.AND P1, PT, R3, c[0x0][0x17c], !P0 ;  /* 0x00005f0003007a0c */ /* 0x000fe40004721270 */
[----:B------:R-:W-:Y:S02]  /*d400*/  ISETP.LT.AND P0, PT, R187, c[0x0][0x17c], !P0 ;  /* 0x00005f00bb007a0c */ /* 0x000fe40004701270 */
[----:B------:R-:W-:Y:S02]  /*d410*/  LEA.HI.X.SX32 R15, R19, R0, 0x1, P6 ;  /* 0x00000000130f7211 */ /* 0x000fe400030f0eff */
[----:B------:R-:W-:Y:S02]  /*d420*/  LEA R2, P6, R21, R2, 0x1 ;  /* 0x0000000215027211 */ /* 0x000fe400078c08ff */
[----:B------:R-:W-:Y:S02]  /*d430*/  PRMT R43, R43, 0x7632, R43 ;  /* 0x000076322b2b7816 */ /* 0x000fe4000000002b */
[----:B------:R-:W-:-:S02]  /*d440*/  PRMT R51, R51, 0x7632, R51 ;  /* 0x0000763233337816 */ /* 0x000fc40000000033 */
[----:B------:R-:W-:Y:S02]  /*d450*/  PRMT R55, R55, 0x7632, R55 ;  /* 0x0000763237377816 */ /* 0x000fe40000000037 */
[----:B------:R-:W-:Y:S01]  /*d460*/  PRMT R63, R63, 0x7632, R63 ;  /* 0x000076323f3f7816 */ /* 0x000fe2000000003f */
[----:B------:R0:W-:Y:S01]  /*d470*/  @P5 STG.E.U16 [R4.64], R43 ;  /* 0x0000002b04005986 */ /* 0x0001e2000c101506 */
[----:B------:R-:W-:Y:S02]  /*d480*/  LEA.HI.X.SX32 R3, R21, R0, 0x1, P6 ;  /* 0x0000000015037211 */ /* 0x000fe400030f0eff */
[----:B------:R-:W-:Y:S01]  /*d490*/  PRMT R59, R59, 0x7632, R59 ;  /* 0x000076323b3b7816 */ /* 0x000fe2000000003b */
[----:B------:R0:W-:Y:S04]  /*d4a0*/  @P4 STG.E.U16 [R10.64], R51 ;  /* 0x000000330a004986 */ /* 0x0001e8000c101506 */
[----:B------:R0:W-:Y:S04]  /*d4b0*/  @P3 STG.E.U16 [R12.64], R55 ;  /* 0x000000370c003986 */ /* 0x0001e8000c101506 */
[----:B------:R0:W-:Y:S04]  /*d4c0*/  @P2 STG.E.U16 [R14.64], R63 ;  /* 0x0000003f0e002986 */ /* 0x0001e8000c101506 */
[----:B------:R0:W-:Y:S01]  /*d4d0*/  @P1 STG.E.U16 [R2.64], R59 ;  /* 0x0000003b02001986 */ /* 0x0001e2000c101506 */
[----:B------:R-:W-:Y:S05]  /*d4e0*/  @!P0 EXIT ;  /* 0x000000000000894d */ /* 0x000fea0003800000 */
[----:B0-----:R-:W-:-:S05]  /*d4f0*/  PRMT R3, R67, 0x7632, R3 ;  /* 0x0000763243037816 */ /* 0x001fca0000000003 */
[----:B------:R-:W-:Y:S01]  /*d500*/  STG.E.U16 [R6.64], R3 ;  /* 0x0000000306007986 */ /* 0x000fe2000c101506 */
[----:B------:R-:W-:Y:S05]  /*d510*/  EXIT ;  /* 0x000000000000794d */ /* 0x000fea0003800000 */
.L_x_3:
[----:B------:R-:W-:-:S00]  /*d520*/  BRA `(.L_x_3) ;  /* 0xfffffff000007947 */ /* 0x000fc0000383ffff */
[----:B------:R-:W-:-:S00]  /*d530*/  NOP ;  /* 0x0000000000007918 */ /* 0x000fc00000000000 */
        /* <DEDUP_REMOVED lines=12> */
.L_x_4:


//--------------------- .nv.shared.matmul_kernel  --------------------------
	.section	.nv.shared.matmul_kernel,"aw",@nobits
	.sectionflags	@""
	.align	16
